//
// Generated by NVIDIA NVVM Compiler
//
// Compiler Build ID: CL-36424714
// Cuda compilation tools, release 13.0, V13.0.88
// Based on NVVM 20.0.0
//

.version 9.0
.target sm_100
.address_size 64

	// .globl	_Z14calcular_cargaPfS_S_i
.extern .func  (.param .b32 func_retval0) vprintf
(
	.param .b64 vprintf_param_0,
	.param .b64 vprintf_param_1
)
;
.global .align 1 .b8 $str[8] = {37, 105, 32, 37, 102, 32, 10};

.visible .entry _Z14calcular_cargaPfS_S_i(
	.param .u64 .ptr .align 1 _Z14calcular_cargaPfS_S_i_param_0,
	.param .u64 .ptr .align 1 _Z14calcular_cargaPfS_S_i_param_1,
	.param .u64 .ptr .align 1 _Z14calcular_cargaPfS_S_i_param_2,
	.param .u32 _Z14calcular_cargaPfS_S_i_param_3
)
{
	.reg .pred 	%p<26>;
	.reg .b32 	%r<29>;
	.reg .b32 	%f<160>;
	.reg .b64 	%rd<26>;
	.reg .b64 	%fd<61>;

	ld.param.u64 	%rd10, [_Z14calcular_cargaPfS_S_i_param_0];
	ld.param.u64 	%rd11, [_Z14calcular_cargaPfS_S_i_param_1];
	ld.param.u64 	%rd9, [_Z14calcular_cargaPfS_S_i_param_2];
	ld.param.u32 	%r13, [_Z14calcular_cargaPfS_S_i_param_3];
	cvta.to.global.u64 	%rd1, %rd11;
	cvta.to.global.u64 	%rd2, %rd10;
	mov.u32 	%r14, %tid.x;
	mov.u32 	%r15, %ctaid.x;
	mov.u32 	%r16, %ntid.x;
	mad.lo.s32 	%r1, %r15, %r16, %r14;
	setp.gt.s32 	%p1, %r1, 67108863;
	@%p1 bra 	$L__BB0_14;
	setp.lt.s32 	%p2, %r13, 1;
	mov.f32 	%f159, 0f00000000;
	@%p2 bra 	$L__BB0_13;
	shr.s32 	%r18, %r1, 31;
	shr.u32 	%r19, %r18, 19;
	add.s32 	%r20, %r1, %r19;
	and.b32  	%r21, %r20, -8192;
	sub.s32 	%r22, %r1, %r21;
	shr.s32 	%r23, %r20, 13;
	cvt.rn.f32.s32 	%f1, %r23;
	cvt.rn.f32.s32 	%f2, %r22;
	and.b32  	%r2, %r13, 7;
	setp.lt.u32 	%p3, %r13, 8;
	mov.f32 	%f159, 0f00000000;
	mov.b32 	%r27, 0;
	@%p3 bra 	$L__BB0_5;
	and.b32  	%r27, %r13, 2147483640;
	neg.s32 	%r25, %r27;
	add.s64 	%rd25, %rd2, 16;
	add.s64 	%rd24, %rd1, 16;
	mov.f32 	%f159, 0f00000000;
$L__BB0_4:
	.pragma "nounroll";
	ld.global.f32 	%f19, [%rd25+-16];
	sub.f32 	%f20, %f1, %f19;
	ld.global.f32 	%f21, [%rd24+-16];
	sub.f32 	%f22, %f2, %f21;
	mul.f32 	%f23, %f22, %f22;
	fma.rn.f32 	%f24, %f20, %f20, %f23;
	sqrt.rn.f32 	%f25, %f24;
	setp.eq.f32 	%p4, %f25, 0f00000000;
	selp.f32 	%f26, 0f29E12E13, %f25, %p4;
	cvt.f64.f32 	%fd1, %f26;
	rcp.rn.f64 	%fd2, %fd1;
	cvt.f64.f32 	%fd3, %f159;
	add.f64 	%fd4, %fd2, %fd3;
	cvt.rn.f32.f64 	%f27, %fd4;
	ld.global.f32 	%f28, [%rd25+-12];
	sub.f32 	%f29, %f1, %f28;
	ld.global.f32 	%f30, [%rd24+-12];
	sub.f32 	%f31, %f2, %f30;
	mul.f32 	%f32, %f31, %f31;
	fma.rn.f32 	%f33, %f29, %f29, %f32;
	sqrt.rn.f32 	%f34, %f33;
	setp.eq.f32 	%p5, %f34, 0f00000000;
	selp.f32 	%f35, 0f29E12E13, %f34, %p5;
	cvt.f64.f32 	%fd5, %f35;
	rcp.rn.f64 	%fd6, %fd5;
	cvt.f64.f32 	%fd7, %f27;
	add.f64 	%fd8, %fd6, %fd7;
	cvt.rn.f32.f64 	%f36, %fd8;
	ld.global.f32 	%f37, [%rd25+-8];
	sub.f32 	%f38, %f1, %f37;
	ld.global.f32 	%f39, [%rd24+-8];
	sub.f32 	%f40, %f2, %f39;
	mul.f32 	%f41, %f40, %f40;
	fma.rn.f32 	%f42, %f38, %f38, %f41;
	sqrt.rn.f32 	%f43, %f42;
	setp.eq.f32 	%p6, %f43, 0f00000000;
	selp.f32 	%f44, 0f29E12E13, %f43, %p6;
	cvt.f64.f32 	%fd9, %f44;
	rcp.rn.f64 	%fd10, %fd9;
	cvt.f64.f32 	%fd11, %f36;
	add.f64 	%fd12, %fd10, %fd11;
	cvt.rn.f32.f64 	%f45, %fd12;
	ld.global.f32 	%f46, [%rd25+-4];
	sub.f32 	%f47, %f1, %f46;
	ld.global.f32 	%f48, [%rd24+-4];
	sub.f32 	%f49, %f2, %f48;
	mul.f32 	%f50, %f49, %f49;
	fma.rn.f32 	%f51, %f47, %f47, %f50;
	sqrt.rn.f32 	%f52, %f51;
	setp.eq.f32 	%p7, %f52, 0f00000000;
	selp.f32 	%f53, 0f29E12E13, %f52, %p7;
	cvt.f64.f32 	%fd13, %f53;
	rcp.rn.f64 	%fd14, %fd13;
	cvt.f64.f32 	%fd15, %f45;
	add.f64 	%fd16, %fd14, %fd15;
	cvt.rn.f32.f64 	%f54, %fd16;
	ld.global.f32 	%f55, [%rd25];
	sub.f32 	%f56, %f1, %f55;
	ld.global.f32 	%f57, [%rd24];
	sub.f32 	%f58, %f2, %f57;
	mul.f32 	%f59, %f58, %f58;
	fma.rn.f32 	%f60, %f56, %f56, %f59;
	sqrt.rn.f32 	%f61, %f60;
	setp.eq.f32 	%p8, %f61, 0f00000000;
	selp.f32 	%f62, 0f29E12E13, %f61, %p8;
	cvt.f64.f32 	%fd17, %f62;
	rcp.rn.f64 	%fd18, %fd17;
	cvt.f64.f32 	%fd19, %f54;
	add.f64 	%fd20, %fd18, %fd19;
	cvt.rn.f32.f64 	%f63, %fd20;
	ld.global.f32 	%f64, [%rd25+4];
	sub.f32 	%f65, %f1, %f64;
	ld.global.f32 	%f66, [%rd24+4];
	sub.f32 	%f67, %f2, %f66;
	mul.f32 	%f68, %f67, %f67;
	fma.rn.f32 	%f69, %f65, %f65, %f68;
	sqrt.rn.f32 	%f70, %f69;
	setp.eq.f32 	%p9, %f70, 0f00000000;
	selp.f32 	%f71, 0f29E12E13, %f70, %p9;
	cvt.f64.f32 	%fd21, %f71;
	rcp.rn.f64 	%fd22, %fd21;
	cvt.f64.f32 	%fd23, %f63;
	add.f64 	%fd24, %fd22, %fd23;
	cvt.rn.f32.f64 	%f72, %fd24;
	ld.global.f32 	%f73, [%rd25+8];
	sub.f32 	%f74, %f1, %f73;
	ld.global.f32 	%f75, [%rd24+8];
	sub.f32 	%f76, %f2, %f75;
	mul.f32 	%f77, %f76, %f76;
	fma.rn.f32 	%f78, %f74, %f74, %f77;
	sqrt.rn.f32 	%f79, %f78;
	setp.eq.f32 	%p10, %f79, 0f00000000;
	selp.f32 	%f80, 0f29E12E13, %f79, %p10;
	cvt.f64.f32 	%fd25, %f80;
	rcp.rn.f64 	%fd26, %fd25;
	cvt.f64.f32 	%fd27, %f72;
	add.f64 	%fd28, %fd26, %fd27;
	cvt.rn.f32.f64 	%f81, %fd28;
	ld.global.f32 	%f82, [%rd25+12];
	sub.f32 	%f83, %f1, %f82;
	ld.global.f32 	%f84, [%rd24+12];
	sub.f32 	%f85, %f2, %f84;
	mul.f32 	%f86, %f85, %f85;
	fma.rn.f32 	%f87, %f83, %f83, %f86;
	sqrt.rn.f32 	%f88, %f87;
	setp.eq.f32 	%p11, %f88, 0f00000000;
	selp.f32 	%f89, 0f29E12E13, %f88, %p11;
	cvt.f64.f32 	%fd29, %f89;
	rcp.rn.f64 	%fd30, %fd29;
	cvt.f64.f32 	%fd31, %f81;
	add.f64 	%fd32, %fd30, %fd31;
	cvt.rn.f32.f64 	%f159, %fd32;
	add.s32 	%r25, %r25, 8;
	add.s64 	%rd25, %rd25, 32;
	add.s64 	%rd24, %rd24, 32;
	setp.ne.s32 	%p12, %r25, 0;
	@%p12 bra 	$L__BB0_4;
$L__BB0_5:
	setp.eq.s32 	%p13, %r2, 0;
	@%p13 bra 	$L__BB0_13;
	and.b32  	%r8, %r13, 3;
	setp.lt.u32 	%p14, %r2, 4;
	@%p14 bra 	$L__BB0_8;
	mul.wide.u32 	%rd12, %r27, 4;
	add.s64 	%rd13, %rd2, %rd12;
	ld.global.f32 	%f91, [%rd13];
	sub.f32 	%f92, %f1, %f91;
	add.s64 	%rd14, %rd1, %rd12;
	ld.global.f32 	%f93, [%rd14];
	sub.f32 	%f94, %f2, %f93;
	mul.f32 	%f95, %f94, %f94;
	fma.rn.f32 	%f96, %f92, %f92, %f95;
	sqrt.rn.f32 	%f97, %f96;
	setp.eq.f32 	%p15, %f97, 0f00000000;
	selp.f32 	%f98, 0f29E12E13, %f97, %p15;
	cvt.f64.f32 	%fd33, %f98;
	rcp.rn.f64 	%fd34, %fd33;
	cvt.f64.f32 	%fd35, %f159;
	add.f64 	%fd36, %fd34, %fd35;
	cvt.rn.f32.f64 	%f99, %fd36;
	ld.global.f32 	%f100, [%rd13+4];
	sub.f32 	%f101, %f1, %f100;
	ld.global.f32 	%f102, [%rd14+4];
	sub.f32 	%f103, %f2, %f102;
	mul.f32 	%f104, %f103, %f103;
	fma.rn.f32 	%f105, %f101, %f101, %f104;
	sqrt.rn.f32 	%f106, %f105;
	setp.eq.f32 	%p16, %f106, 0f00000000;
	selp.f32 	%f107, 0f29E12E13, %f106, %p16;
	cvt.f64.f32 	%fd37, %f107;
	rcp.rn.f64 	%fd38, %fd37;
	cvt.f64.f32 	%fd39, %f99;
	add.f64 	%fd40, %fd38, %fd39;
	cvt.rn.f32.f64 	%f108, %fd40;
	ld.global.f32 	%f109, [%rd13+8];
	sub.f32 	%f110, %f1, %f109;
	ld.global.f32 	%f111, [%rd14+8];
	sub.f32 	%f112, %f2, %f111;
	mul.f32 	%f113, %f112, %f112;
	fma.rn.f32 	%f114, %f110, %f110, %f113;
	sqrt.rn.f32 	%f115, %f114;
	setp.eq.f32 	%p17, %f115, 0f00000000;
	selp.f32 	%f116, 0f29E12E13, %f115, %p17;
	cvt.f64.f32 	%fd41, %f116;
	rcp.rn.f64 	%fd42, %fd41;
	cvt.f64.f32 	%fd43, %f108;
	add.f64 	%fd44, %fd42, %fd43;
	cvt.rn.f32.f64 	%f117, %fd44;
	ld.global.f32 	%f118, [%rd13+12];
	sub.f32 	%f119, %f1, %f118;
	ld.global.f32 	%f120, [%rd14+12];
	sub.f32 	%f121, %f2, %f120;
	mul.f32 	%f122, %f121, %f121;
	fma.rn.f32 	%f123, %f119, %f119, %f122;
	sqrt.rn.f32 	%f124, %f123;
	setp.eq.f32 	%p18, %f124, 0f00000000;
	selp.f32 	%f125, 0f29E12E13, %f124, %p18;
	cvt.f64.f32 	%fd45, %f125;
	rcp.rn.f64 	%fd46, %fd45;
	cvt.f64.f32 	%fd47, %f117;
	add.f64 	%fd48, %fd46, %fd47;
	cvt.rn.f32.f64 	%f159, %fd48;
	add.s32 	%r27, %r27, 4;
$L__BB0_8:
	setp.eq.s32 	%p19, %r8, 0;
	@%p19 bra 	$L__BB0_13;
	setp.eq.s32 	%p20, %r8, 1;
	@%p20 bra 	$L__BB0_11;
	mul.wide.u32 	%rd15, %r27, 4;
	add.s64 	%rd16, %rd2, %rd15;
	ld.global.f32 	%f127, [%rd16];
	sub.f32 	%f128, %f1, %f127;
	add.s64 	%rd17, %rd1, %rd15;
	ld.global.f32 	%f129, [%rd17];
	sub.f32 	%f130, %f2, %f129;
	mul.f32 	%f131, %f130, %f130;
	fma.rn.f32 	%f132, %f128, %f128, %f131;
	sqrt.rn.f32 	%f133, %f132;
	setp.eq.f32 	%p21, %f133, 0f00000000;
	selp.f32 	%f134, 0f29E12E13, %f133, %p21;
	cvt.f64.f32 	%fd49, %f134;
	rcp.rn.f64 	%fd50, %fd49;
	cvt.f64.f32 	%fd51, %f159;
	add.f64 	%fd52, %fd50, %fd51;
	cvt.rn.f32.f64 	%f135, %fd52;
	ld.global.f32 	%f136, [%rd16+4];
	sub.f32 	%f137, %f1, %f136;
	ld.global.f32 	%f138, [%rd17+4];
	sub.f32 	%f139, %f2, %f138;
	mul.f32 	%f140, %f139, %f139;
	fma.rn.f32 	%f141, %f137, %f137, %f140;
	sqrt.rn.f32 	%f142, %f141;
	setp.eq.f32 	%p22, %f142, 0f00000000;
	selp.f32 	%f143, 0f29E12E13, %f142, %p22;
	cvt.f64.f32 	%fd53, %f143;
	rcp.rn.f64 	%fd54, %fd53;
	cvt.f64.f32 	%fd55, %f135;
	add.f64 	%fd56, %fd54, %fd55;
	cvt.rn.f32.f64 	%f159, %fd56;
	add.s32 	%r27, %r27, 2;
$L__BB0_11:
	and.b32  	%r24, %r13, 1;
	setp.eq.b32 	%p23, %r24, 1;
	not.pred 	%p24, %p23;
	@%p24 bra 	$L__BB0_13;
	mul.wide.u32 	%rd18, %r27, 4;
	add.s64 	%rd19, %rd2, %rd18;
	ld.global.f32 	%f144, [%rd19];
	sub.f32 	%f145, %f1, %f144;
	add.s64 	%rd20, %rd1, %rd18;
	ld.global.f32 	%f146, [%rd20];
	sub.f32 	%f147, %f2, %f146;
	mul.f32 	%f148, %f147, %f147;
	fma.rn.f32 	%f149, %f145, %f145, %f148;
	sqrt.rn.f32 	%f150, %f149;
	setp.eq.f32 	%p25, %f150, 0f00000000;
	selp.f32 	%f151, 0f29E12E13, %f150, %p25;
	cvt.f64.f32 	%fd57, %f151;
	rcp.rn.f64 	%fd58, %fd57;
	cvt.f64.f32 	%fd59, %f159;
	add.f64 	%fd60, %fd58, %fd59;
	cvt.rn.f32.f64 	%f159, %fd60;
$L__BB0_13:
	cvta.to.global.u64 	%rd21, %rd9;
	mul.wide.s32 	%rd22, %r1, 4;
	add.s64 	%rd23, %rd21, %rd22;
	st.global.f32 	[%rd23], %f159;
$L__BB0_14:
	ret;

}
	// .globl	_Z19calcular_carga_filaPfS_S_S_i
.visible .entry _Z19calcular_carga_filaPfS_S_S_i(
	.param .u64 .ptr .align 1 _Z19calcular_carga_filaPfS_S_S_i_param_0,
	.param .u64 .ptr .align 1 _Z19calcular_carga_filaPfS_S_S_i_param_1,
	.param .u64 .ptr .align 1 _Z19calcular_carga_filaPfS_S_S_i_param_2,
	.param .u64 .ptr .align 1 _Z19calcular_carga_filaPfS_S_S_i_param_3,
	.param .u32 _Z19calcular_carga_filaPfS_S_S_i_param_4
)
{
	.reg .pred 	%p<19>;
	.reg .b32 	%r<125>;
	.reg .b32 	%f<38>;
	.reg .b64 	%rd<9>;

	ld.param.u64 	%rd2, [_Z19calcular_carga_filaPfS_S_S_i_param_2];
	ld.param.u64 	%rd3, [_Z19calcular_carga_filaPfS_S_S_i_param_3];
	mov.u32 	%r8, %tid.x;
	mov.u32 	%r9, %ctaid.x;
	mov.u32 	%r10, %ntid.x;
	mad.lo.s32 	%r1, %r9, %r10, %r8;
	setp.gt.s32 	%p1, %r1, 8191;
	@%p1 bra 	$L__BB1_4;
	shl.b32 	%r123, %r1, 13;
	or.b32  	%r3, %r123, 8176;
	cvta.to.global.u64 	%rd1, %rd2;
	mov.f32 	%f37, 0f51BA43B7;
$L__BB1_2:
	mul.wide.s32 	%rd4, %r123, 4;
	add.s64 	%rd5, %rd1, %rd4;
	ld.global.f32 	%f4, [%rd5];
	setp.lt.f32 	%p2, %f4, %f37;
	shr.s32 	%r12, %r123, 31;
	shr.u32 	%r13, %r12, 19;
	add.s32 	%r14, %r123, %r13;
	and.b32  	%r15, %r14, -8192;
	sub.s32 	%r16, %r123, %r15;
	selp.f32 	%f5, %f4, %f37, %p2;
	selp.b32 	%r17, %r16, %r124, %p2;
	add.s32 	%r18, %r123, 1;
	ld.global.f32 	%f6, [%rd5+4];
	setp.lt.f32 	%p3, %f6, %f5;
	shr.s32 	%r19, %r18, 31;
	shr.u32 	%r20, %r19, 19;
	add.s32 	%r21, %r18, %r20;
	and.b32  	%r22, %r21, -8192;
	sub.s32 	%r23, %r18, %r22;
	selp.f32 	%f7, %f6, %f5, %p3;
	selp.b32 	%r24, %r23, %r17, %p3;
	add.s32 	%r25, %r123, 2;
	ld.global.f32 	%f8, [%rd5+8];
	setp.lt.f32 	%p4, %f8, %f7;
	shr.s32 	%r26, %r25, 31;
	shr.u32 	%r27, %r26, 19;
	add.s32 	%r28, %r25, %r27;
	and.b32  	%r29, %r28, -8192;
	sub.s32 	%r30, %r25, %r29;
	selp.f32 	%f9, %f8, %f7, %p4;
	selp.b32 	%r31, %r30, %r24, %p4;
	add.s32 	%r32, %r123, 3;
	ld.global.f32 	%f10, [%rd5+12];
	setp.lt.f32 	%p5, %f10, %f9;
	shr.s32 	%r33, %r32, 31;
	shr.u32 	%r34, %r33, 19;
	add.s32 	%r35, %r32, %r34;
	and.b32  	%r36, %r35, -8192;
	sub.s32 	%r37, %r32, %r36;
	selp.f32 	%f11, %f10, %f9, %p5;
	selp.b32 	%r38, %r37, %r31, %p5;
	add.s32 	%r39, %r123, 4;
	ld.global.f32 	%f12, [%rd5+16];
	setp.lt.f32 	%p6, %f12, %f11;
	shr.s32 	%r40, %r39, 31;
	shr.u32 	%r41, %r40, 19;
	add.s32 	%r42, %r39, %r41;
	and.b32  	%r43, %r42, -8192;
	sub.s32 	%r44, %r39, %r43;
	selp.f32 	%f13, %f12, %f11, %p6;
	selp.b32 	%r45, %r44, %r38, %p6;
	add.s32 	%r46, %r123, 5;
	ld.global.f32 	%f14, [%rd5+20];
	setp.lt.f32 	%p7, %f14, %f13;
	shr.s32 	%r47, %r46, 31;
	shr.u32 	%r48, %r47, 19;
	add.s32 	%r49, %r46, %r48;
	and.b32  	%r50, %r49, -8192;
	sub.s32 	%r51, %r46, %r50;
	selp.f32 	%f15, %f14, %f13, %p7;
	selp.b32 	%r52, %r51, %r45, %p7;
	add.s32 	%r53, %r123, 6;
	ld.global.f32 	%f16, [%rd5+24];
	setp.lt.f32 	%p8, %f16, %f15;
	shr.s32 	%r54, %r53, 31;
	shr.u32 	%r55, %r54, 19;
	add.s32 	%r56, %r53, %r55;
	and.b32  	%r57, %r56, -8192;
	sub.s32 	%r58, %r53, %r57;
	selp.f32 	%f17, %f16, %f15, %p8;
	selp.b32 	%r59, %r58, %r52, %p8;
	add.s32 	%r60, %r123, 7;
	ld.global.f32 	%f18, [%rd5+28];
	setp.lt.f32 	%p9, %f18, %f17;
	shr.s32 	%r61, %r60, 31;
	shr.u32 	%r62, %r61, 19;
	add.s32 	%r63, %r60, %r62;
	and.b32  	%r64, %r63, -8192;
	sub.s32 	%r65, %r60, %r64;
	selp.f32 	%f19, %f18, %f17, %p9;
	selp.b32 	%r66, %r65, %r59, %p9;
	add.s32 	%r67, %r123, 8;
	ld.global.f32 	%f20, [%rd5+32];
	setp.lt.f32 	%p10, %f20, %f19;
	shr.s32 	%r68, %r67, 31;
	shr.u32 	%r69, %r68, 19;
	add.s32 	%r70, %r67, %r69;
	and.b32  	%r71, %r70, -8192;
	sub.s32 	%r72, %r67, %r71;
	selp.f32 	%f21, %f20, %f19, %p10;
	selp.b32 	%r73, %r72, %r66, %p10;
	add.s32 	%r74, %r123, 9;
	ld.global.f32 	%f22, [%rd5+36];
	setp.lt.f32 	%p11, %f22, %f21;
	shr.s32 	%r75, %r74, 31;
	shr.u32 	%r76, %r75, 19;
	add.s32 	%r77, %r74, %r76;
	and.b32  	%r78, %r77, -8192;
	sub.s32 	%r79, %r74, %r78;
	selp.f32 	%f23, %f22, %f21, %p11;
	selp.b32 	%r80, %r79, %r73, %p11;
	add.s32 	%r81, %r123, 10;
	ld.global.f32 	%f24, [%rd5+40];
	setp.lt.f32 	%p12, %f24, %f23;
	shr.s32 	%r82, %r81, 31;
	shr.u32 	%r83, %r82, 19;
	add.s32 	%r84, %r81, %r83;
	and.b32  	%r85, %r84, -8192;
	sub.s32 	%r86, %r81, %r85;
	selp.f32 	%f25, %f24, %f23, %p12;
	selp.b32 	%r87, %r86, %r80, %p12;
	add.s32 	%r88, %r123, 11;
	ld.global.f32 	%f26, [%rd5+44];
	setp.lt.f32 	%p13, %f26, %f25;
	shr.s32 	%r89, %r88, 31;
	shr.u32 	%r90, %r89, 19;
	add.s32 	%r91, %r88, %r90;
	and.b32  	%r92, %r91, -8192;
	sub.s32 	%r93, %r88, %r92;
	selp.f32 	%f27, %f26, %f25, %p13;
	selp.b32 	%r94, %r93, %r87, %p13;
	add.s32 	%r95, %r123, 12;
	ld.global.f32 	%f28, [%rd5+48];
	setp.lt.f32 	%p14, %f28, %f27;
	shr.s32 	%r96, %r95, 31;
	shr.u32 	%r97, %r96, 19;
	add.s32 	%r98, %r95, %r97;
	and.b32  	%r99, %r98, -8192;
	sub.s32 	%r100, %r95, %r99;
	selp.f32 	%f29, %f28, %f27, %p14;
	selp.b32 	%r101, %r100, %r94, %p14;
	add.s32 	%r102, %r123, 13;
	ld.global.f32 	%f30, [%rd5+52];
	setp.lt.f32 	%p15, %f30, %f29;
	shr.s32 	%r103, %r102, 31;
	shr.u32 	%r104, %r103, 19;
	add.s32 	%r105, %r102, %r104;
	and.b32  	%r106, %r105, -8192;
	sub.s32 	%r107, %r102, %r106;
	selp.f32 	%f31, %f30, %f29, %p15;
	selp.b32 	%r108, %r107, %r101, %p15;
	add.s32 	%r109, %r123, 14;
	ld.global.f32 	%f32, [%rd5+56];
	setp.lt.f32 	%p16, %f32, %f31;
	shr.s32 	%r110, %r109, 31;
	shr.u32 	%r111, %r110, 19;
	add.s32 	%r112, %r109, %r111;
	and.b32  	%r113, %r112, -8192;
	sub.s32 	%r114, %r109, %r113;
	selp.f32 	%f33, %f32, %f31, %p16;
	selp.b32 	%r115, %r114, %r108, %p16;
	add.s32 	%r116, %r123, 15;
	ld.global.f32 	%f34, [%rd5+60];
	setp.lt.f32 	%p17, %f34, %f33;
	shr.s32 	%r117, %r116, 31;
	shr.u32 	%r118, %r117, 19;
	add.s32 	%r119, %r116, %r118;
	and.b32  	%r120, %r119, -8192;
	sub.s32 	%r121, %r116, %r120;
	selp.f32 	%f37, %f34, %f33, %p17;
	selp.b32 	%r124, %r121, %r115, %p17;
	add.s32 	%r7, %r123, 16;
	setp.ne.s32 	%p18, %r123, %r3;
	mov.u32 	%r123, %r7;
	@%p18 bra 	$L__BB1_2;
	mul.lo.s32 	%r122, %r1, 3;
	cvta.to.global.u64 	%rd6, %rd3;
	mul.wide.s32 	%rd7, %r122, 4;
	add.s64 	%rd8, %rd6, %rd7;
	st.global.f32 	[%rd8], %f37;
	cvt.rn.f32.s32 	%f35, %r1;
	st.global.f32 	[%rd8+4], %f35;
	cvt.rn.f32.s32 	%f36, %r124;
	st.global.f32 	[%rd8+8], %f36;
$L__BB1_4:
	ret;

}
	// .globl	_Z14posicionar_ionPfS_S_i
.visible .entry _Z14posicionar_ionPfS_S_i(
	.param .u64 .ptr .align 1 _Z14posicionar_ionPfS_S_i_param_0,
	.param .u64 .ptr .align 1 _Z14posicionar_ionPfS_S_i_param_1,
	.param .u64 .ptr .align 1 _Z14posicionar_ionPfS_S_i_param_2,
	.param .u32 _Z14posicionar_ionPfS_S_i_param_3
)
{
	.local .align 16 .b8 	__local_depot2[16];
	.reg .b64 	%SP;
	.reg .b64 	%SPL;
	.reg .pred 	%p<11>;
	.reg .b32 	%r<86>;
	.reg .b32 	%f<54>;
	.reg .b64 	%rd<38>;
	.reg .b64 	%fd<9>;

	mov.u64 	%SPL, __local_depot2;
	cvta.local.u64 	%SP, %SPL;
	ld.param.u64 	%rd4, [_Z14posicionar_ionPfS_S_i_param_0];
	ld.param.u64 	%rd5, [_Z14posicionar_ionPfS_S_i_param_1];
	ld.param.u64 	%rd6, [_Z14posicionar_ionPfS_S_i_param_2];
	ld.param.u32 	%r37, [_Z14posicionar_ionPfS_S_i_param_3];
	add.u64 	%rd7, %SP, 0;
	add.u64 	%rd1, %SPL, 0;
	mov.u32 	%r38, %tid.x;
	mov.u32 	%r39, %ctaid.x;
	mov.u32 	%r40, %ntid.x;
	mad.lo.s32 	%r41, %r39, %r40, %r38;
	setp.gt.s32 	%p1, %r41, 0;
	@%p1 bra 	$L__BB2_20;
	cvta.to.global.u64 	%rd2, %rd6;
	mov.f32 	%f46, 0f51BA43B7;
	mov.b32 	%r67, 0;
	mov.u64 	%rd9, $str;
$L__BB2_2:
	mul.wide.u32 	%rd8, %r67, 4;
	add.s64 	%rd3, %rd2, %rd8;
	ld.global.f32 	%f19, [%rd3];
	setp.geu.f32 	%p2, %f19, %f46;
	@%p2 bra 	$L__BB2_4;
	cvt.f64.f32 	%fd1, %f46;
	st.local.u32 	[%rd1], %r67;
	st.local.f64 	[%rd1+8], %fd1;
	cvta.global.u64 	%rd10, %rd9;
	{ // callseq 0, 0
	.param .b64 param0;
	st.param.b64 	[param0], %rd10;
	.param .b64 param1;
	st.param.b64 	[param1], %rd7;
	.param .b32 retval0;
	call.uni (retval0), 
	vprintf, 
	(
	param0, 
	param1
	);
	ld.param.b32 	%r44, [retval0];
	} // callseq 0
	ld.global.f32 	%f46, [%rd3];
	ld.global.f32 	%f20, [%rd3+4];
	cvt.rzi.s32.f32 	%r70, %f20;
	ld.global.f32 	%f21, [%rd3+8];
	cvt.rzi.s32.f32 	%r71, %f21;
$L__BB2_4:
	ld.global.f32 	%f22, [%rd3+12];
	setp.geu.f32 	%p3, %f22, %f46;
	@%p3 bra 	$L__BB2_6;
	add.s32 	%r46, %r67, 3;
	cvt.f64.f32 	%fd2, %f46;
	st.local.u32 	[%rd1], %r46;
	st.local.f64 	[%rd1+8], %fd2;
	cvta.global.u64 	%rd13, %rd9;
	{ // callseq 1, 0
	.param .b64 param0;
	st.param.b64 	[param0], %rd13;
	.param .b64 param1;
	st.param.b64 	[param1], %rd7;
	.param .b32 retval0;
	call.uni (retval0), 
	vprintf, 
	(
	param0, 
	param1
	);
	ld.param.b32 	%r47, [retval0];
	} // callseq 1
	ld.global.f32 	%f46, [%rd3+12];
	ld.global.f32 	%f23, [%rd3+16];
	cvt.rzi.s32.f32 	%r70, %f23;
	ld.global.f32 	%f24, [%rd3+20];
	cvt.rzi.s32.f32 	%r71, %f24;
$L__BB2_6:
	ld.global.f32 	%f25, [%rd3+24];
	setp.geu.f32 	%p4, %f25, %f46;
	@%p4 bra 	$L__BB2_8;
	add.s32 	%r49, %r67, 6;
	cvt.f64.f32 	%fd3, %f46;
	st.local.u32 	[%rd1], %r49;
	st.local.f64 	[%rd1+8], %fd3;
	cvta.global.u64 	%rd16, %rd9;
	{ // callseq 2, 0
	.param .b64 param0;
	st.param.b64 	[param0], %rd16;
	.param .b64 param1;
	st.param.b64 	[param1], %rd7;
	.param .b32 retval0;
	call.uni (retval0), 
	vprintf, 
	(
	param0, 
	param1
	);
	ld.param.b32 	%r50, [retval0];
	} // callseq 2
	ld.global.f32 	%f46, [%rd3+24];
	ld.global.f32 	%f26, [%rd3+28];
	cvt.rzi.s32.f32 	%r70, %f26;
	ld.global.f32 	%f27, [%rd3+32];
	cvt.rzi.s32.f32 	%r71, %f27;
$L__BB2_8:
	ld.global.f32 	%f28, [%rd3+36];
	setp.geu.f32 	%p5, %f28, %f46;
	@%p5 bra 	$L__BB2_10;
	add.s32 	%r52, %r67, 9;
	cvt.f64.f32 	%fd4, %f46;
	st.local.u32 	[%rd1], %r52;
	st.local.f64 	[%rd1+8], %fd4;
	cvta.global.u64 	%rd19, %rd9;
	{ // callseq 3, 0
	.param .b64 param0;
	st.param.b64 	[param0], %rd19;
	.param .b64 param1;
	st.param.b64 	[param1], %rd7;
	.param .b32 retval0;
	call.uni (retval0), 
	vprintf, 
	(
	param0, 
	param1
	);
	ld.param.b32 	%r53, [retval0];
	} // callseq 3
	ld.global.f32 	%f46, [%rd3+36];
	ld.global.f32 	%f29, [%rd3+40];
	cvt.rzi.s32.f32 	%r70, %f29;
	ld.global.f32 	%f30, [%rd3+44];
	cvt.rzi.s32.f32 	%r71, %f30;
$L__BB2_10:
	ld.global.f32 	%f31, [%rd3+48];
	setp.geu.f32 	%p6, %f31, %f46;
	@%p6 bra 	$L__BB2_12;
	add.s32 	%r55, %r67, 12;
	cvt.f64.f32 	%fd5, %f46;
	st.local.u32 	[%rd1], %r55;
	st.local.f64 	[%rd1+8], %fd5;
	cvta.global.u64 	%rd22, %rd9;
	{ // callseq 4, 0
	.param .b64 param0;
	st.param.b64 	[param0], %rd22;
	.param .b64 param1;
	st.param.b64 	[param1], %rd7;
	.param .b32 retval0;
	call.uni (retval0), 
	vprintf, 
	(
	param0, 
	param1
	);
	ld.param.b32 	%r56, [retval0];
	} // callseq 4
	ld.global.f32 	%f46, [%rd3+48];
	ld.global.f32 	%f32, [%rd3+52];
	cvt.rzi.s32.f32 	%r70, %f32;
	ld.global.f32 	%f33, [%rd3+56];
	cvt.rzi.s32.f32 	%r71, %f33;
$L__BB2_12:
	ld.global.f32 	%f34, [%rd3+60];
	setp.geu.f32 	%p7, %f34, %f46;
	@%p7 bra 	$L__BB2_14;
	add.s32 	%r58, %r67, 15;
	cvt.f64.f32 	%fd6, %f46;
	st.local.u32 	[%rd1], %r58;
	st.local.f64 	[%rd1+8], %fd6;
	cvta.global.u64 	%rd25, %rd9;
	{ // callseq 5, 0
	.param .b64 param0;
	st.param.b64 	[param0], %rd25;
	.param .b64 param1;
	st.param.b64 	[param1], %rd7;
	.param .b32 retval0;
	call.uni (retval0), 
	vprintf, 
	(
	param0, 
	param1
	);
	ld.param.b32 	%r59, [retval0];
	} // callseq 5
	ld.global.f32 	%f46, [%rd3+60];
	ld.global.f32 	%f35, [%rd3+64];
	cvt.rzi.s32.f32 	%r70, %f35;
	ld.global.f32 	%f36, [%rd3+68];
	cvt.rzi.s32.f32 	%r71, %f36;
$L__BB2_14:
	ld.global.f32 	%f37, [%rd3+72];
	setp.geu.f32 	%p8, %f37, %f46;
	@%p8 bra 	$L__BB2_16;
	add.s32 	%r61, %r67, 18;
	cvt.f64.f32 	%fd7, %f46;
	st.local.u32 	[%rd1], %r61;
	st.local.f64 	[%rd1+8], %fd7;
	cvta.global.u64 	%rd28, %rd9;
	{ // callseq 6, 0
	.param .b64 param0;
	st.param.b64 	[param0], %rd28;
	.param .b64 param1;
	st.param.b64 	[param1], %rd7;
	.param .b32 retval0;
	call.uni (retval0), 
	vprintf, 
	(
	param0, 
	param1
	);
	ld.param.b32 	%r62, [retval0];
	} // callseq 6
	ld.global.f32 	%f46, [%rd3+72];
	ld.global.f32 	%f38, [%rd3+76];
	cvt.rzi.s32.f32 	%r70, %f38;
	ld.global.f32 	%f39, [%rd3+80];
	cvt.rzi.s32.f32 	%r71, %f39;
$L__BB2_16:
	ld.global.f32 	%f40, [%rd3+84];
	setp.geu.f32 	%p9, %f40, %f46;
	@%p9 bra 	$L__BB2_18;
	add.s32 	%r64, %r67, 21;
	cvt.f64.f32 	%fd8, %f46;
	st.local.u32 	[%rd1], %r64;
	st.local.f64 	[%rd1+8], %fd8;
	cvta.global.u64 	%rd31, %rd9;
	{ // callseq 7, 0
	.param .b64 param0;
	st.param.b64 	[param0], %rd31;
	.param .b64 param1;
	st.param.b64 	[param1], %rd7;
	.param .b32 retval0;
	call.uni (retval0), 
	vprintf, 
	(
	param0, 
	param1
	);
	ld.param.b32 	%r65, [retval0];
	} // callseq 7
	ld.global.f32 	%f46, [%rd3+84];
	ld.global.f32 	%f41, [%rd3+88];
	cvt.rzi.s32.f32 	%r70, %f41;
	ld.global.f32 	%f42, [%rd3+92];
	cvt.rzi.s32.f32 	%r71, %f42;
$L__BB2_18:
	add.s32 	%r36, %r67, 24;
	setp.lt.u32 	%p10, %r67, 24552;
	mov.u32 	%r67, %r36;
	@%p10 bra 	$L__BB2_2;
	cvt.rn.f32.s32 	%f43, %r70;
	cvta.to.global.u64 	%rd33, %rd4;
	mul.wide.s32 	%rd34, %r37, 4;
	add.s64 	%rd35, %rd33, %rd34;
	st.global.f32 	[%rd35], %f43;
	cvt.rn.f32.s32 	%f44, %r71;
	cvta.to.global.u64 	%rd36, %rd5;
	add.s64 	%rd37, %rd36, %rd34;
	st.global.f32 	[%rd37], %f44;
$L__BB2_20:
	ret;

}


// ===== COMPILED SASS (sm_100) =====

	.target	sm_100

	.elftype	@"ET_EXEC"


//--------------------- .note.nv.tkinfo           --------------------------
	.section	.note.nv.tkinfo,"",@"SHT_NOTE"
	.sectionflags	@"SHF_NOTE_NV_TKINFO"
	.tkinfo
        /*0018*/ 	.word	0x00000002
        /*0030*/ 	.string	""
        /*0030*/ 	.string	"ptxas"
        /*0030*/ 	.string	"Cuda compilation tools, release 13.0, V13.0.88"
        /*0030*/ 	.string	"Build cuda_13.0.r13.0/compiler.36424714_0"
        /*0030*/ 	.string	"-arch sm_100 -m 64 "



//--------------------- .note.nv.cuinfo           --------------------------
	.section	.note.nv.cuinfo,"",@"SHT_NOTE"
	.sectionflags	@"SHF_NOTE_NV_CUINFO"
        /*0018*/ 	.short	0x0002
        /*001a*/ 	.short	0x0064
        /*001c*/ 	.short	0x0082
	.zero		2


//--------------------- .nv.info                  --------------------------
	.section	.nv.info,"",@"SHT_CUDA_INFO"
	.align	4


	//----- nvinfo : EIATTR_REGCOUNT
	.align		4
        /*0000*/ 	.byte	0x04, 0x2f
        /*0002*/ 	.short	(.L_2 - .L_1)
	.align		4
.L_1:
        /*0004*/ 	.word	index@(_Z14calcular_cargaPfS_S_i)
        /*0008*/ 	.word	0x00000018


	//----- nvinfo : EIATTR_FRAME_SIZE
	.align		4
.L_2:
        /*000c*/ 	.byte	0x04, 0x11
        /*000e*/ 	.short	(.L_4 - .L_3)
	.align		4
.L_3:
        /*0010*/ 	.word	index@($__internal_1_$__cuda_sm20_sqrt_rn_f32_slowpath)
        /*0014*/ 	.word	0x00000000


	//----- nvinfo : EIATTR_FRAME_SIZE
	.align		4
.L_4:
        /*0018*/ 	.byte	0x04, 0x11
        /*001a*/ 	.short	(.L_6 - .L_5)
	.align		4
.L_5:
        /*001c*/ 	.word	index@($__internal_0_$__cuda_sm20_dblrcp_rn_slowpath_v3)
        /*0020*/ 	.word	0x00000000


	//----- nvinfo : EIATTR_FRAME_SIZE
	.align		4
.L_6:
        /*0024*/ 	.byte	0x04, 0x11
        /*0026*/ 	.short	(.L_8 - .L_7)
	.align		4
.L_7:
        /*0028*/ 	.word	index@(_Z14calcular_cargaPfS_S_i)
        /*002c*/ 	.word	0x00000000


	//----- nvinfo : EIATTR_REGCOUNT
	.align		4
.L_8:
        /*0030*/ 	.byte	0x04, 0x2f
        /*0032*/ 	.short	(.L_10 - .L_9)
	.align		4
.L_9:
        /*0034*/ 	.word	index@(_Z19calcular_carga_filaPfS_S_S_i)
        /*0038*/ 	.word	0x0000001c


	//----- nvinfo : EIATTR_FRAME_SIZE
	.align		4
.L_10:
        /*003c*/ 	.byte	0x04, 0x11
        /*003e*/ 	.short	(.L_12 - .L_11)
	.align		4
.L_11:
        /*0040*/ 	.word	index@(_Z19calcular_carga_filaPfS_S_S_i)
        /*0044*/ 	.word	0x00000000


	//----- nvinfo : EIATTR_REGCOUNT
	.align		4
.L_12:
        /*0048*/ 	.byte	0x04, 0x2f
        /*004a*/ 	.short	(.L_14 - .L_13)
	.align		4
.L_13:
        /*004c*/ 	.word	index@(_Z14posicionar_ionPfS_S_i)
        /*0050*/ 	.word	0x00000019


	//----- nvinfo : EIATTR_FRAME_SIZE
	.align		4
.L_14:
        /*0054*/ 	.byte	0x04, 0x11
        /*0056*/ 	.short	(.L_16 - .L_15)
	.align		4
.L_15:
        /*0058*/ 	.word	index@(_Z14posicionar_ionPfS_S_i)
        /*005c*/ 	.word	0x00000010


	//----- nvinfo : EIATTR_MIN_STACK_SIZE
	.align		4
.L_16:
        /*0060*/ 	.byte	0x04, 0x12
        /*0062*/ 	.short	(.L_18 - .L_17)
	.align		4
.L_17:
        /*0064*/ 	.word	index@(_Z14posicionar_ionPfS_S_i)
        /*0068*/ 	.word	0x00000010


	//----- nvinfo : EIATTR_MIN_STACK_SIZE
	.align		4
.L_18:
        /*006c*/ 	.byte	0x04, 0x12
        /*006e*/ 	.short	(.L_20 - .L_19)
	.align		4
.L_19:
        /*0070*/ 	.word	index@(_Z19calcular_carga_filaPfS_S_S_i)
        /*0074*/ 	.word	0x00000000


	//----- nvinfo : EIATTR_MIN_STACK_SIZE
	.align		4
.L_20:
        /*0078*/ 	.byte	0x04, 0x12
        /*007a*/ 	.short	(.L_22 - .L_21)
	.align		4
.L_21:
        /*007c*/ 	.word	index@(_Z14calcular_cargaPfS_S_i)
        /*0080*/ 	.word	0x00000000
.L_22:


//--------------------- .nv.compat                --------------------------
	.section	.nv.compat,"",@"SHT_CUDA_COMPAT_INFO"
	.align	4
        /*0000*/ 	.byte	0x02, 0x09, 0x00, 0x00, 0x02, 0x02, 0x01, 0x00, 0x02, 0x05, 0x05, 0x00, 0x03, 0x07, 0x01, 0x01
        /*0010*/ 	.byte	0x02, 0x03, 0x00, 0x00, 0x02, 0x06, 0x01, 0x00, 0x04, 0x0b, 0x08, 0x00, 0x01, 0x00, 0x00, 0x00
        /*0020*/ 	.byte	0x00, 0x00, 0x00, 0x00


//--------------------- .nv.info._Z14posicionar_ionPfS_S_i --------------------------
	.section	.nv.info._Z14posicionar_ionPfS_S_i,"",@"SHT_CUDA_INFO"
	.sectionflags	@""
	.align	4


	//----- nvinfo : EIATTR_CUDA_API_VERSION
	.align		4
        /*0000*/ 	.byte	0x04, 0x37
        /*0002*/ 	.short	(.L_24 - .L_23)
.L_23:
        /*0004*/ 	.word	0x00000082


	//----- nvinfo : EIATTR_KPARAM_INFO
	.align		4
.L_24:
        /*0008*/ 	.byte	0x04, 0x17
        /*000a*/ 	.short	(.L_26 - .L_25)
.L_25:
        /*000c*/ 	.word	0x00000000
        /*0010*/ 	.short	0x0003
        /*0012*/ 	.short	0x0018
        /*0014*/ 	.byte	0x00, 0xf0, 0x11, 0x00


	//----- nvinfo : EIATTR_KPARAM_INFO
	.align		4
.L_26:
        /*0018*/ 	.byte	0x04, 0x17
        /*001a*/ 	.short	(.L_28 - .L_27)
.L_27:
        /*001c*/ 	.word	0x00000000
        /*0020*/ 	.short	0x0002
        /*0022*/ 	.short	0x0010
        /*0024*/ 	.byte	0x00, 0xf5, 0x21, 0x00


	//----- nvinfo : EIATTR_KPARAM_INFO
	.align		4
.L_28:
        /*0028*/ 	.byte	0x04, 0x17
        /*002a*/ 	.short	(.L_30 - .L_29)
.L_29:
        /*002c*/ 	.word	0x00000000
        /*0030*/ 	.short	0x0001
        /*0032*/ 	.short	0x0008
        /*0034*/ 	.byte	0x00, 0xf5, 0x21, 0x00


	//----- nvinfo : EIATTR_KPARAM_INFO
	.align		4
.L_30:
        /*0038*/ 	.byte	0x04, 0x17
        /*003a*/ 	.short	(.L_32 - .L_31)
.L_31:
        /*003c*/ 	.word	0x00000000
        /*0040*/ 	.short	0x0000
        /*0042*/ 	.short	0x0000
        /*0044*/ 	.byte	0x00, 0xf5, 0x21, 0x00


	//----- nvinfo : EIATTR_SPARSE_MMA_MASK
	.align		4
.L_32:
        /*0048*/ 	.byte	0x03, 0x50
        /*004a*/ 	.short	0x0000


	//----- nvinfo : EIATTR_MAXREG_COUNT
	.align		4
        /*004c*/ 	.byte	0x03, 0x1b
        /*004e*/ 	.short	0x00ff


	//----- nvinfo : EIATTR_EXTERNS
	.align		4
        /*0050*/ 	.byte	0x04, 0x0f
        /*0052*/ 	.short	(.L_34 - .L_33)


	//   ....[0]....
	.align		4
.L_33:
        /*0054*/ 	.word	index@(vprintf)


	//----- nvinfo : EIATTR_MERCURY_ISA_VERSION
	.align		4
.L_34:
        /*0058*/ 	.byte	0x03, 0x5f
        /*005a*/ 	.short	0x0101


	//----- nvinfo : EIATTR_VRC_CTA_INIT_COUNT
	.align		4
        /*005c*/ 	.byte	0x02, 0x4a
	.zero		1
	.zero		1


	//----- nvinfo : EIATTR_SYSCALL_OFFSETS
	.align		4
        /*0060*/ 	.byte	0x04, 0x46
        /*0062*/ 	.short	(.L_36 - .L_35)


	//   ....[0]....
.L_35:
        /*0064*/ 	.word	0x00000210


	//   ....[1]....
        /*0068*/ 	.word	0x00000380


	//   ....[2]....
        /*006c*/ 	.word	0x000004f0


	//   ....[3]....
        /*0070*/ 	.word	0x00000660


	//   ....[4]....
        /*0074*/ 	.word	0x000007d0


	//   ....[5]....
        /*0078*/ 	.word	0x00000940


	//   ....[6]....
        /*007c*/ 	.word	0x00000ab0


	//   ....[7]....
        /*0080*/ 	.word	0x00000c20


	//----- nvinfo : EIATTR_EXIT_INSTR_OFFSETS
	.align		4
.L_36:
        /*0084*/ 	.byte	0x04, 0x1c
        /*0086*/ 	.short	(.L_38 - .L_37)


	//   ....[0]....
.L_37:
        /*0088*/ 	.word	0x000000b0


	//   ....[1]....
        /*008c*/ 	.word	0x00000d60


	//----- nvinfo : EIATTR_CRS_STACK_SIZE
	.align		4
.L_38:
        /*0090*/ 	.byte	0x04, 0x1e
        /*0092*/ 	.short	(.L_40 - .L_39)
.L_39:
        /*0094*/ 	.word	0x00000000


	//----- nvinfo : EIATTR_CBANK_PARAM_SIZE
	.align		4
.L_40:
        /*0098*/ 	.byte	0x03, 0x19
        /*009a*/ 	.short	0x001c


	//----- nvinfo : EIATTR_PARAM_CBANK
	.align		4
        /*009c*/ 	.byte	0x04, 0x0a
        /*009e*/ 	.short	(.L_42 - .L_41)
	.align		4
.L_41:
        /*00a0*/ 	.word	index@(.nv.constant0._Z14posicionar_ionPfS_S_i)
        /*00a4*/ 	.short	0x0380
        /*00a6*/ 	.short	0x001c


	//----- nvinfo : EIATTR_SW_WAR
	.align		4
.L_42:
        /*00a8*/ 	.byte	0x04, 0x36
        /*00aa*/ 	.short	(.L_44 - .L_43)
.L_43:
        /*00ac*/ 	.word	0x00000008
.L_44:


//--------------------- .nv.info._Z19calcular_carga_filaPfS_S_S_i --------------------------
	.section	.nv.info._Z19calcular_carga_filaPfS_S_S_i,"",@"SHT_CUDA_INFO"
	.sectionflags	@""
	.align	4


	//----- nvinfo : EIATTR_CUDA_API_VERSION
	.align		4
        /*0000*/ 	.byte	0x04, 0x37
        /*0002*/ 	.short	(.L_46 - .L_45)
.L_45:
        /*0004*/ 	.word	0x00000082


	//----- nvinfo : EIATTR_KPARAM_INFO
	.align		4
.L_46:
        /*0008*/ 	.byte	0x04, 0x17
        /*000a*/ 	.short	(.L_48 - .L_47)
.L_47:
        /*000c*/ 	.word	0x00000000
        /*0010*/ 	.short	0x0004
        /*0012*/ 	.short	0x0020
        /*0014*/ 	.byte	0x00, 0xf0, 0x11, 0x00


	//----- nvinfo : EIATTR_KPARAM_INFO
	.align		4
.L_48:
        /*0018*/ 	.byte	0x04, 0x17
        /*001a*/ 	.short	(.L_50 - .L_49)
.L_49:
        /*001c*/ 	.word	0x00000000
        /*0020*/ 	.short	0x0003
        /*0022*/ 	.short	0x0018
        /*0024*/ 	.byte	0x00, 0xf5, 0x21, 0x00


	//----- nvinfo : EIATTR_KPARAM_INFO
	.align		4
.L_50:
        /*0028*/ 	.byte	0x04, 0x17
        /*002a*/ 	.short	(.L_52 - .L_51)
.L_51:
        /*002c*/ 	.word	0x00000000
        /*0030*/ 	.short	0x0002
        /*0032*/ 	.short	0x0010
        /*0034*/ 	.byte	0x00, 0xf5, 0x21, 0x00


	//----- nvinfo : EIATTR_KPARAM_INFO
	.align		4
.L_52:
        /*0038*/ 	.byte	0x04, 0x17
        /*003a*/ 	.short	(.L_54 - .L_53)
.L_53:
        /*003c*/ 	.word	0x00000000
        /*0040*/ 	.short	0x0001
        /*0042*/ 	.short	0x0008
        /*0044*/ 	.byte	0x00, 0xf5, 0x21, 0x00


	//----- nvinfo : EIATTR_KPARAM_INFO
	.align		4
.L_54:
        /*0048*/ 	.byte	0x04, 0x17
        /*004a*/ 	.short	(.L_56 - .L_55)
.L_55:
        /*004c*/ 	.word	0x00000000
        /*0050*/ 	.short	0x0000
        /*0052*/ 	.short	0x0000
        /*0054*/ 	.byte	0x00, 0xf5, 0x21, 0x00


	//----- nvinfo : EIATTR_SPARSE_MMA_MASK
	.align		4
.L_56:
        /*0058*/ 	.byte	0x03, 0x50
        /*005a*/ 	.short	0x0000


	//----- nvinfo : EIATTR_MAXREG_COUNT
	.align		4
        /*005c*/ 	.byte	0x03, 0x1b
        /*005e*/ 	.short	0x00ff


	//----- nvinfo : EIATTR_MERCURY_ISA_VERSION
	.align		4
        /*0060*/ 	.byte	0x03, 0x5f
        /*0062*/ 	.short	0x0101


	//----- nvinfo : EIATTR_VRC_CTA_INIT_COUNT
	.align		4
        /*0064*/ 	.byte	0x02, 0x4a
	.zero		1
	.zero		1


	//----- nvinfo : EIATTR_EXIT_INSTR_OFFSETS
	.align		4
        /*0068*/ 	.byte	0x04, 0x1c
        /*006a*/ 	.short	(.L_58 - .L_57)


	//   ....[0]....
.L_57:
        /*006c*/ 	.word	0x00000060


	//   ....[1]....
        /*0070*/ 	.word	0x000009a0


	//----- nvinfo : EIATTR_CRS_STACK_SIZE
	.align		4
.L_58:
        /*0074*/ 	.byte	0x04, 0x1e
        /*0076*/ 	.short	(.L_60 - .L_59)
.L_59:
        /*0078*/ 	.word	0x00000000


	//----- nvinfo : EIATTR_CBANK_PARAM_SIZE
	.align		4
.L_60:
        /*007c*/ 	.byte	0x03, 0x19
        /*007e*/ 	.short	0x0024


	//----- nvinfo : EIATTR_PARAM_CBANK
	.align		4
        /*0080*/ 	.byte	0x04, 0x0a
        /*0082*/ 	.short	(.L_62 - .L_61)
	.align		4
.L_61:
        /*0084*/ 	.word	index@(.nv.constant0._Z19calcular_carga_filaPfS_S_S_i)
        /*0088*/ 	.short	0x0380
        /*008a*/ 	.short	0x0024


	//----- nvinfo : EIATTR_SW_WAR
	.align		4
.L_62:
        /*008c*/ 	.byte	0x04, 0x36
        /*008e*/ 	.short	(.L_64 - .L_63)
.L_63:
        /*0090*/ 	.word	0x00000008
.L_64:


//--------------------- .nv.info._Z14calcular_cargaPfS_S_i --------------------------
	.section	.nv.info._Z14calcular_cargaPfS_S_i,"",@"SHT_CUDA_INFO"
	.sectionflags	@""
	.align	4


	//----- nvinfo : EIATTR_CUDA_API_VERSION
	.align		4
        /*0000*/ 	.byte	0x04, 0x37
        /*0002*/ 	.short	(.L_66 - .L_65)
.L_65:
        /*0004*/ 	.word	0x00000082


	//----- nvinfo : EIATTR_KPARAM_INFO
	.align		4
.L_66:
        /*0008*/ 	.byte	0x04, 0x17
        /*000a*/ 	.short	(.L_68 - .L_67)
.L_67:
        /*000c*/ 	.word	0x00000000
        /*0010*/ 	.short	0x0003
        /*0012*/ 	.short	0x0018
        /*0014*/ 	.byte	0x00, 0xf0, 0x11, 0x00


	//----- nvinfo : EIATTR_KPARAM_INFO
	.align		4
.L_68:
        /*0018*/ 	.byte	0x04, 0x17
        /*001a*/ 	.short	(.L_70 - .L_69)
.L_69:
        /*001c*/ 	.word	0x00000000
        /*0020*/ 	.short	0x0002
        /*0022*/ 	.short	0x0010
        /*0024*/ 	.byte	0x00, 0xf5, 0x21, 0x00


	//----- nvinfo : EIATTR_KPARAM_INFO
	.align		4
.L_70:
        /*0028*/ 	.byte	0x04, 0x17
        /*002a*/ 	.short	(.L_72 - .L_71)
.L_71:
        /*002c*/ 	.word	0x00000000
        /*0030*/ 	.short	0x0001
        /*0032*/ 	.short	0x0008
        /*0034*/ 	.byte	0x00, 0xf5, 0x21, 0x00


	//----- nvinfo : EIATTR_KPARAM_INFO
	.align		4
.L_72:
        /*0038*/ 	.byte	0x04, 0x17
        /*003a*/ 	.short	(.L_74 - .L_73)
.L_73:
        /*003c*/ 	.word	0x00000000
        /*0040*/ 	.short	0x0000
        /*0042*/ 	.short	0x0000
        /*0044*/ 	.byte	0x00, 0xf5, 0x21, 0x00


	//----- nvinfo : EIATTR_SPARSE_MMA_MASK
	.align		4
.L_74:
        /*0048*/ 	.byte	0x03, 0x50
        /*004a*/ 	.short	0x0000


	//----- nvinfo : EIATTR_MAXREG_COUNT
	.align		4
        /*004c*/ 	.byte	0x03, 0x1b
        /*004e*/ 	.short	0x00ff


	//----- nvinfo : EIATTR_MERCURY_ISA_VERSION
	.align		4
        /*0050*/ 	.byte	0x03, 0x5f
        /*0052*/ 	.short	0x0101


	//----- nvinfo : EIATTR_VRC_CTA_INIT_COUNT
	.align		4
        /*0054*/ 	.byte	0x02, 0x4a
	.zero		1
	.zero		1


	//----- nvinfo : EIATTR_EXIT_INSTR_OFFSETS
	.align		4
        /*0058*/ 	.byte	0x04, 0x1c
        /*005a*/ 	.short	(.L_76 - .L_75)


	//   ....[0]....
.L_75:
        /*005c*/ 	.word	0x00000060


	//   ....[1]....
        /*0060*/ 	.word	0x00002b20


	//----- nvinfo : EIATTR_CRS_STACK_SIZE
	.align		4
.L_76:
        /*0064*/ 	.byte	0x04, 0x1e
        /*0066*/ 	.short	(.L_78 - .L_77)
.L_77:
        /*0068*/ 	.word	0x00000000


	//----- nvinfo : EIATTR_CBANK_PARAM_SIZE
	.align		4
.L_78:
        /*006c*/ 	.byte	0x03, 0x19
        /*006e*/ 	.short	0x001c


	//----- nvinfo : EIATTR_PARAM_CBANK
	.align		4
        /*0070*/ 	.byte	0x04, 0x0a
        /*0072*/ 	.short	(.L_80 - .L_79)
	.align		4
.L_79:
        /*0074*/ 	.word	index@(.nv.constant0._Z14calcular_cargaPfS_S_i)
        /*0078*/ 	.short	0x0380
        /*007a*/ 	.short	0x001c


	//----- nvinfo : EIATTR_SW_WAR
	.align		4
.L_80:
        /*007c*/ 	.byte	0x04, 0x36
        /*007e*/ 	.short	(.L_82 - .L_81)
.L_81:
        /*0080*/ 	.word	0x00000008
.L_82:


//--------------------- .nv.callgraph             --------------------------
	.section	.nv.callgraph,"",@"SHT_CUDA_CALLGRAPH"
	.align	4
	.sectionentsize	8
	.align		4
        /*0000*/ 	.word	0x00000000
	.align		4
        /*0004*/ 	.word	0xffffffff
	.align		4
        /*0008*/ 	.word	index@(_Z14posicionar_ionPfS_S_i)
	.align		4
        /*000c*/ 	.word	index@(vprintf)
	.align		4
        /*0010*/ 	.word	0x00000000
	.align		4
        /*0014*/ 	.word	0xfffffffe
	.align		4
        /*0018*/ 	.word	0x00000000
	.align		4
        /*001c*/ 	.word	0xfffffffd
	.align		4
        /*0020*/ 	.word	0x00000000
	.align		4
        /*0024*/ 	.word	0xfffffffc


//--------------------- .nv.constant4             --------------------------
	.section	.nv.constant4,"a",@progbits
	.align	8
	.align		8
.nv.constant4:
        /*0000*/ 	.dword	vprintf
	.align		8
        /*0008*/ 	.dword	$str


//--------------------- .text._Z14posicionar_ionPfS_S_i --------------------------
	.section	.text._Z14posicionar_ionPfS_S_i,"ax",@progbits
	.align	128
        .global         _Z14posicionar_ionPfS_S_i
        .type           _Z14posicionar_ionPfS_S_i,@function
        .size           _Z14posicionar_ionPfS_S_i,(.L_x_118 - _Z14posicionar_ionPfS_S_i)
        .other          _Z14posicionar_ionPfS_S_i,@"STO_CUDA_ENTRY STV_DEFAULT"
_Z14posicionar_ionPfS_S_i:
.text._Z14posicionar_ionPfS_S_i:
[----:B------:R-:W0:Y:S01]  /*0000*/  LDC R1, c[0x0][0x37c] ;  /* 0x0000df00ff017b82 */ /* 0x000e220000000800 */
[----:B------:R-:W1:Y:S01]  /*0010*/  S2R R0, SR_TID.X ;  /* 0x0000000000007919 */ /* 0x000e620000002100 */
[----:B------:R-:W2:Y:S06]  /*0020*/  LDCU UR5, c[0x0][0x2fc] ;  /* 0x00005f80ff0577ac */ /* 0x000eac0008000800 */
[----:B------:R-:W1:Y:S01]  /*0030*/  S2UR UR6, SR_CTAID.X ;  /* 0x00000000000679c3 */ /* 0x000e620000002500 */
[----:B0-----:R-:W-:Y:S01]  /*0040*/  VIADD R1, R1, 0xfffffff0 ;  /* 0xfffffff001017836 */ /* 0x001fe20000000000 */
[----:B------:R-:W0:Y:S06]  /*0050*/  LDCU UR4, c[0x0][0x2f8] ;  /* 0x00005f00ff0477ac */ /* 0x000e2c0008000800 */
[----:B------:R-:W1:Y:S01]  /*0060*/  LDC R3, c[0x0][0x360] ;  /* 0x0000d800ff037b82 */ /* 0x000e620000000800 */
[----:B0-----:R-:W-:-:S05]  /*0070*/  IADD3 R2, P1, PT, R1, UR4, RZ ;  /* 0x0000000401027c10 */ /* 0x001fca000ff3e0ff */
[----:B--2---:R-:W-:Y:S02]  /*0080*/  IMAD.X R18, RZ, RZ, UR5, P1 ;  /* 0x00000005ff127e24 */ /* 0x004fe400088e06ff */
[----:B-1----:R-:W-:-:S05]  /*0090*/  IMAD R0, R3, UR6, R0 ;  /* 0x0000000603007c24 */ /* 0x002fca000f8e0200 */
[----:B------:R-:W-:-:S13]  /*00a0*/  ISETP.GT.AND P0, PT, R0, RZ, PT ;  /* 0x000000ff0000720c */ /* 0x000fda0003f04270 */
[----:B------:R-:W-:Y:S05]  /*00b0*/  @P0 EXIT ;  /* 0x000000000000094d */ /* 0x000fea0003800000 */
[----:B------:R-:W-:Y:S01]  /*00c0*/  BSSY.RECONVERGENT B7, `(.L_x_0) ;  /* 0x00000c0000077945 */ /* 0x000fe20003800200 */
[----:B------:R-:W-:Y:S01]  /*00d0*/  IMAD.MOV.U32 R0, RZ, RZ, 0x51ba43b7 ;  /* 0x51ba43b7ff007424 */ /* 0x000fe200078e00ff */
[----:B------:R-:W0:Y:S01]  /*00e0*/  LDCU.64 UR36, c[0x0][0x358] ;  /* 0x00006b00ff2477ac */ /* 0x000e220008000a00 */
[----:B------:R-:W-:-:S07]  /*00f0*/  IMAD.MOV.U32 R22, RZ, RZ, RZ ;  /* 0x000000ffff167224 */ /* 0x000fce00078e00ff */
.L_x_25:
[----:B01----:R-:W1:Y:S02]  /*0100*/  LDC.64 R16, c[0x0][0x390] ;  /* 0x0000e400ff107b82 */ /* 0x003e640000000a00 */
[----:B-1----:R-:W-:-:S05]  /*0110*/  IMAD.WIDE.U32 R16, R22, 0x4, R16 ;  /* 0x0000000416107825 */ /* 0x002fca00078e0010 */
[----:B0-2---:R-:W2:Y:S01]  /*0120*/  LDG.E R5, desc[UR36][R16.64] ;  /* 0x0000002410057981 */ /* 0x005ea2000c1e1900 */
[----:B------:R-:W-:Y:S01]  /*0130*/  BSSY.RECONVERGENT B6, `(.L_x_1) ;  /* 0x0000014000067945 */ /* 0x000fe20003800200 */
[----:B--2--5:R-:W-:-:S13]  /*0140*/  FSETP.GEU.AND P0, PT, R5, R0, PT ;  /* 0x000000000500720b */ /* 0x024fda0003f0e000 */
[----:B---3--:R-:W-:Y:S05]  /*0150*/  @P0 BRA `(.L_x_2) ;  /* 0x0000000000440947 */ /* 0x008fea0003800000 */
[----:B------:R-:W0:Y:S01]  /*0160*/  F2F.F64.F32 R8, R0 ;  /* 0x0000000000087310 */ /* 0x000e220000201800 */
[----:B------:R-:W-:Y:S01]  /*0170*/  MOV R3, 0x0 ;  /* 0x0000000000037802 */ /* 0x000fe20000000f00 */
[----:B------:R1:W-:Y:S01]  /*0180*/  STL [R1], R22 ;  /* 0x0000001601007387 */ /* 0x0003e20000100800 */
[----:B------:R-:W2:Y:S01]  /*0190*/  LDCU.64 UR4, c[0x4][0x8] ;  /* 0x01000100ff0477ac */ /* 0x000ea20008000a00 */
[----:B------:R-:W-:Y:S01]  /*01a0*/  IMAD.MOV.U32 R6, RZ, RZ, R2 ;  /* 0x000000ffff067224 */ /* 0x000fe200078e0002 */
[----:B------:R1:W3:Y:S01]  /*01b0*/  LDC.64 R10, c[0x4][R3] ;  /* 0x01000000030a7b82 */ /* 0x0002e20000000a00 */
[----:B------:R-:W-:Y:S01]  /*01c0*/  IMAD.MOV.U32 R7, RZ, RZ, R18 ;  /* 0x000000ffff077224 */ /* 0x000fe200078e0012 */
[----:B0-----:R1:W-:Y:S01]  /*01d0*/  STL.64 [R1+0x8], R8 ;  /* 0x0000080801007387 */ /* 0x0013e20000100a00 */
[----:B--2---:R-:W-:Y:S01]  /*01e0*/  MOV R4, UR4 ;  /* 0x0000000400047c02 */ /* 0x004fe20008000f00 */
[----:B------:R-:W-:-:S07]  /*01f0*/  IMAD.U32 R5, RZ, RZ, UR5 ;  /* 0x00000005ff057e24 */ /* 0x000fce000f8e00ff */
[----:B------:R-:W-:-:S07]  /*0200*/  LEPC R20, `(.L_x_3) ;  /* 0x000000001014794e */ /* 0x000fce0000000000 */
[----:B-1-3--:R-:W-:Y:S05]  /*0210*/  CALL.ABS.NOINC R10 ;  /* 0x000000000a007343 */ /* 0x00afea0003c00000 */
.L_x_3:
[----:B------:R-:W2:Y:S04]  /*0220*/  LDG.E R3, desc[UR36][R16.64+0x4] ;  /* 0x0000042410037981 */ /* 0x000ea8000c1e1900 */
[----:B------:R-:W3:Y:S04]  /*0230*/  LDG.E R4, desc[UR36][R16.64+0x8] ;  /* 0x0000082410047981 */ /* 0x000ee8000c1e1900 */
[----:B------:R0:W5:Y:S01]  /*0240*/  LDG.E R0, desc[UR36][R16.64] ;  /* 0x0000002410007981 */ /* 0x000162000c1e1900 */
[----:B--2---:R-:W1:Y:S08]  /*0250*/  F2I.TRUNC.NTZ R3, R3 ;  /* 0x0000000300037305 */ /* 0x004e70000020f100 */
[----:B---3--:R0:W2:Y:S02]  /*0260*/  F2I.TRUNC.NTZ R8, R4 ;  /* 0x0000000400087305 */ /* 0x0080a4000020f100 */
.L_x_2:
[----:B------:R-:W-:Y:S05]  /*0270*/  BSYNC.RECONVERGENT B6 ;  /* 0x0000000000067941 */ /* 0x000fea0003800200 */
.L_x_1:
[----:B------:R-:W3:Y:S01]  /*0280*/  LDG.E R5, desc[UR36][R16.64+0xc] ;  /* 0x00000c2410057981 */ /* 0x000ee2000c1e1900 */
[----:B------:R-:W-:Y:S01]  /*0290*/  BSSY.RECONVERGENT B6, `(.L_x_4) ;  /* 0x0000015000067945 */ /* 0x000fe20003800200 */
[----:B---3-5:R-:W-:-:S13]  /*02a0*/  FSETP.GEU.AND P0, PT, R5, R0, PT ;  /* 0x000000000500720b */ /* 0x028fda0003f0e000 */
[----:B------:R-:W-:Y:S05]  /*02b0*/  @P0 BRA `(.L_x_5) ;  /* 0x0000000000480947 */ /* 0x000fea0003800000 */
[----:B------:R-:W3:Y:S01]  /*02c0*/  F2F.F64.F32 R10, R0 ;  /* 0x00000000000a7310 */ /* 0x000ee20000201800 */
[----:B--2---:R-:W-:Y:S01]  /*02d0*/  IADD3 R8, PT, PT, R22, 0x3, RZ ;  /* 0x0000000316087810 */ /* 0x004fe20007ffe0ff */
[----:B------:R-:W0:Y:S01]  /*02e0*/  LDCU.64 UR4, c[0x4][0x8] ;  /* 0x01000100ff0477ac */ /* 0x000e220008000a00 */
[----:B-1----:R-:W-:Y:S01]  /*02f0*/  MOV R3, 0x0 ;  /* 0x0000000000037802 */ /* 0x002fe20000000f00 */
[----:B------:R-:W-:Y:S01]  /*0300*/  IMAD.MOV.U32 R6, RZ, RZ, R2 ;  /* 0x000000ffff067224 */ /* 0x000fe200078e0002 */
[----:B------:R-:W-:Y:S01]  /*0310*/  MOV R7, R18 ;  /* 0x0000001200077202 */ /* 0x000fe20000000f00 */
[----:B------:R1:W-:Y:S01]  /*0320*/  STL [R1], R8 ;  /* 0x0000000801007387 */ /* 0x0003e20000100800 */
[----:B------:R1:W2:Y:S03]  /*0330*/  LDC.64 R12, c[0x4][R3] ;  /* 0x01000000030c7b82 */ /* 0x0002a60000000a00 */
[----:B---3--:R1:W-:Y:S01]  /*0340*/  STL.64 [R1+0x8], R10 ;  /* 0x0000080a01007387 */ /* 0x0083e20000100a00 */
[----:B0-----:R-:W-:-:S02]  /*0350*/  IMAD.U32 R4, RZ, RZ, UR4 ;  /* 0x00000004ff047e24 */ /* 0x001fc4000f8e00ff */
[----:B------:R-:W-:-:S07]  /*0360*/  IMAD.U32 R5, RZ, RZ, UR5 ;  /* 0x00000005ff057e24 */ /* 0x000fce000f8e00ff */
[----:B------:R-:W-:-:S07]  /*0370*/  LEPC R20, `(.L_x_6) ;  /* 0x000000001014794e */ /* 0x000fce0000000000 */
[----:B-12---:R-:W-:Y:S05]  /*0380*/  CALL.ABS.NOINC R12 ;  /* 0x000000000c007343 */ /* 0x006fea0003c00000 */
.L_x_6:
[----:B------:R-:W2:Y:S04]  /*0390*/  LDG.E R3, desc[UR36][R16.64+0x10] ;  /* 0x0000102410037981 */ /* 0x000ea8000c1e1900 */
[----:B------:R-:W3:Y:S04]  /*03a0*/  LDG.E R8, desc[UR36][R16.64+0x14] ;  /* 0x0000142410087981 */ /* 0x000ee8000c1e1900 */
[----:B------:R4:W5:Y:S01]  /*03b0*/  LDG.E R0, desc[UR36][R16.64+0xc] ;  /* 0x00000c2410007981 */ /* 0x000962000c1e1900 */
[----:B--2---:R-:W0:Y:S08]  /*03c0*/  F2I.TRUNC.NTZ R3, R3 ;  /* 0x0000000300037305 */ /* 0x004e30000020f100 */
[----:B---34-:R-:W3:Y:S02]  /*03d0*/  F2I.TRUNC.NTZ R8, R8 ;  /* 0x0000000800087305 */ /* 0x018ee4000020f100 */
.L_x_5:
[----:B------:R-:W-:Y:S05]  /*03e0*/  BSYNC.RECONVERGENT B6 ;  /* 0x0000000000067941 */ /* 0x000fea0003800200 */
.L_x_4:
[----:B------:R-:W4:Y:S01]  /*03f0*/  LDG.E R5, desc[UR36][R16.64+0x18] ;  /* 0x0000182410057981 */ /* 0x000f22000c1e1900 */
[----:B------:R-:W-:Y:S01]  /*0400*/  BSSY.RECONVERGENT B6, `(.L_x_7) ;  /* 0x0000015000067945 */ /* 0x000fe20003800200 */
[----:B----45:R-:W-:-:S13]  /*0410*/  FSETP.GEU.AND P0, PT, R5, R0, PT ;  /* 0x000000000500720b */ /* 0x030fda0003f0e000 */
[----:B------:R-:W-:Y:S05]  /*0420*/  @P0 BRA `(.L_x_8) ;  /* 0x0000000000480947 */ /* 0x000fea0003800000 */
[----:B------:R-:W4:Y:S01]  /*0430*/  F2F.F64.F32 R10, R0 ;  /* 0x00000000000a7310 */ /* 0x000f220000201800 */
[----:B--23--:R-:W-:Y:S01]  /*0440*/  VIADD R8, R22, 0x6 ;  /* 0x0000000616087836 */ /* 0x00cfe20000000000 */
[----:B01----:R-:W-:Y:S01]  /*0450*/  MOV R3, 0x0 ;  /* 0x0000000000037802 */ /* 0x003fe20000000f00 */
[----:B------:R-:W0:Y:S01]  /*0460*/  LDCU.64 UR4, c[0x4][0x8] ;  /* 0x01000100ff0477ac */ /* 0x000e220008000a00 */
[----:B------:R-:W-:Y:S01]  /*0470*/  MOV R6, R2 ;  /* 0x0000000200067202 */ /* 0x000fe20000000f00 */
[----:B------:R-:W-:Y:S01]  /*0480*/  IMAD.MOV.U32 R7, RZ, RZ, R18 ;  /* 0x000000ffff077224 */ /* 0x000fe200078e0012 */
[----:B------:R1:W-:Y:S01]  /*0490*/  STL [R1], R8 ;  /* 0x0000000801007387 */ /* 0x0003e20000100800 */
[----:B------:R1:W2:Y:S03]  /*04a0*/  LDC.64 R12, c[0x4][R3] ;  /* 0x01000000030c7b82 */ /* 0x0002a60000000a00 */
[----:B----4-:R1:W-:Y:S01]  /*04b0*/  STL.64 [R1+0x8], R10 ;  /* 0x0000080a01007387 */ /* 0x0103e20000100a00 */
[----:B0-----:R-:W-:-:S02]  /*04c0*/  IMAD.U32 R4, RZ, RZ, UR4 ;  /* 0x00000004ff047e24 */ /* 0x001fc4000f8e00ff */
[----:B------:R-:W-:-:S07]  /*04d0*/  IMAD.U32 R5, RZ, RZ, UR5 ;  /* 0x00000005ff057e24 */ /* 0x000fce000f8e00ff */
[----:B------:R-:W-:-:S07]  /*04e0*/  LEPC R20, `(.L_x_9) ;  /* 0x000000001014794e */ /* 0x000fce0000000000 */
[----:B-12---:R-:W-:Y:S05]  /*04f0*/  CALL.ABS.NOINC R12 ;  /* 0x000000000c007343 */ /* 0x006fea0003c00000 */
.L_x_9:
[----:B------:R-:W2:Y:S04]  /*0500*/  LDG.E R3, desc[UR36][R16.64+0x1c] ;  /* 0x00001c2410037981 */ /* 0x000ea8000c1e1900 */
[----:B------:R-:W3:Y:S04]  /*0510*/  LDG.E R8, desc[UR36][R16.64+0x20] ;  /* 0x0000202410087981 */ /* 0x000ee8000c1e1900 */
[----:B------:R4:W5:Y:S01]  /*0520*/  LDG.E R0, desc[UR36][R16.64+0x18] ;  /* 0x0000182410007981 */ /* 0x000962000c1e1900 */
[----:B--2---:R-:W0:Y:S08]  /*0530*/  F2I.TRUNC.NTZ R3, R3 ;  /* 0x0000000300037305 */ /* 0x004e30000020f100 */
[----:B---34-:R-:W1:Y:S02]  /*0540*/  F2I.TRUNC.NTZ R8, R8 ;  /* 0x0000000800087305 */ /* 0x018e64000020f100 */
.L_x_8:
[----:B------:R-:W-:Y:S05]  /*0550*/  BSYNC.RECONVERGENT B6 ;  /* 0x0000000000067941 */ /* 0x000fea0003800200 */
.L_x_7:
[----:B------:R-:W4:Y:S01]  /*0560*/  LDG.E R5, desc[UR36][R16.64+0x24] ;  /* 0x0000242410057981 */ /* 0x000f22000c1e1900 */
[----:B------:R-:W-:Y:S01]  /*0570*/  BSSY.RECONVERGENT B6, `(.L_x_10) ;  /* 0x0000015000067945 */ /* 0x000fe20003800200 */
[----:B----45:R-:W-:-:S13]  /*0580*/  FSETP.GEU.AND P0, PT, R5, R0, PT ;  /* 0x000000000500720b */ /* 0x030fda0003f0e000 */
[----:B------:R-:W-:Y:S05]  /*0590*/  @P0 BRA `(.L_x_11) ;  /* 0x0000000000480947 */ /* 0x000fea0003800000 */
[----:B------:R-:W4:Y:S01]  /*05a0*/  F2F.F64.F32 R10, R0 ;  /* 0x00000000000a7310 */ /* 0x000f220000201800 */
[----:B-123--:R-:W-:Y:S01]  /*05b0*/  VIADD R8, R22, 0x9 ;  /* 0x0000000916087836 */ /* 0x00efe20000000000 */
[----:B0-----:R-:W-:Y:S01]  /*05c0*/  MOV R3, 0x0 ;  /* 0x0000000000037802 */ /* 0x001fe20000000f00 */
[----:B------:R-:W0:Y:S01]  /*05d0*/  LDCU.64 UR4, c[0x4][0x8] ;  /* 0x01000100ff0477ac */ /* 0x000e220008000a00 */
[----:B------:R-:W-:Y:S02]  /*05e0*/  IMAD.MOV.U32 R6, RZ, RZ, R2 ;  /* 0x000000ffff067224 */ /* 0x000fe400078e0002 */
[----:B------:R1:W-:Y:S01]  /*05f0*/  STL [R1], R8 ;  /* 0x0000000801007387 */ /* 0x0003e20000100800 */
[----:B------:R1:W2:Y:S01]  /*0600*/  LDC.64 R12, c[0x4][R3] ;  /* 0x01000000030c7b82 */ /* 0x0002a20000000a00 */
[----:B------:R-:W-:Y:S02]  /*0610*/  IMAD.MOV.U32 R7, RZ, RZ, R18 ;  /* 0x000000ffff077224 */ /* 0x000fe400078e0012 */
[----:B----4-:R1:W-:Y:S01]  /*0620*/  STL.64 [R1+0x8], R10 ;  /* 0x0000080a01007387 */ /* 0x0103e20000100a00 */
[----:B0-----:R-:W-:Y:S01]  /*0630*/  IMAD.U32 R4, RZ, RZ, UR4 ;  /* 0x00000004ff047e24 */ /* 0x001fe2000f8e00ff */
[----:B------:R-:W-:-:S07]  /*0640*/  MOV R5, UR5 ;  /* 0x0000000500057c02 */ /* 0x000fce0008000f00 */
[----:B------:R-:W-:-:S07]  /*0650*/  LEPC R20, `(.L_x_12) ;  /* 0x000000001014794e */ /* 0x000fce0000000000 */
[----:B-12---:R-:W-:Y:S05]  /*0660*/  CALL.ABS.NOINC R12 ;  /* 0x000000000c007343 */ /* 0x006fea0003c00000 */
.L_x_12:
[----:B------:R-:W2:Y:S04]  /*0670*/  LDG.E R3, desc[UR36][R16.64+0x28] ;  /* 0x0000282410037981 */ /* 0x000ea8000c1e1900 */
[----:B------:R-:W3:Y:S04]  /*0680*/  LDG.E R8, desc[UR36][R16.64+0x2c] ;  /* 0x00002c2410087981 */ /* 0x000ee8000c1e1900 */
[----:B------:R4:W5:Y:S01]  /*0690*/  LDG.E R0, desc[UR36][R16.64+0x24] ;  /* 0x0000242410007981 */ /* 0x000962000c1e1900 */
[----:B--2---:R-:W0:Y:S08]  /*06a0*/  F2I.TRUNC.NTZ R3, R3 ;  /* 0x0000000300037305 */ /* 0x004e30000020f100 */
[----:B---34-:R-:W1:Y:S02]  /*06b0*/  F2I.TRUNC.NTZ R8, R8 ;  /* 0x0000000800087305 */ /* 0x018e64000020f100 */
.L_x_11:
[----:B------:R-:W-:Y:S05]  /*06c0*/  BSYNC.RECONVERGENT B6 ;  /* 0x0000000000067941 */ /* 0x000fea0003800200 */
.L_x_10:
        /* <DEDUP_REMOVED lines=13> */
[----:B0-----:R-:W-:Y:S01]  /*07a0*/  MOV R4, UR4 ;  /* 0x0000000400047c02 */ /* 0x001fe20008000f00 */
[----:B------:R-:W-:-:S07]  /*07b0*/  IMAD.U32 R5, RZ, RZ, UR5 ;  /* 0x00000005ff057e24 */ /* 0x000fce000f8e00ff */
[----:B------:R-:W-:-:S07]  /*07c0*/  LEPC R20, `(.L_x_15) ;  /* 0x000000001014794e */ /* 0x000fce0000000000 */
[----:B-12---:R-:W-:Y:S05]  /*07d0*/  CALL.ABS.NOINC R12 ;  /* 0x000000000c007343 */ /* 0x006fea0003c00000 */
.L_x_15:
[----:B------:R-:W2:Y:S04]  /*07e0*/  LDG.E R3, desc[UR36][R16.64+0x34] ;  /* 0x0000342410037981 */ /* 0x000ea8000c1e1900 */
[----:B------:R-:W3:Y:S04]  /*07f0*/  LDG.E R8, desc[UR36][R16.64+0x38] ;  /* 0x0000382410087981 */ /* 0x000ee8000c1e1900 */
[----:B------:R4:W5:Y:S01]  /*0800*/  LDG.E R0, desc[UR36][R16.64+0x30] ;  /* 0x0000302410007981 */ /* 0x000962000c1e1900 */
[----:B--2---:R-:W0:Y:S08]  /*0810*/  F2I.TRUNC.NTZ R3, R3 ;  /* 0x0000000300037305 */ /* 0x004e30000020f100 */
[----:B---34-:R-:W1:Y:S02]  /*0820*/  F2I.TRUNC.NTZ R8, R8 ;  /* 0x0000000800087305 */ /* 0x018e64000020f100 */
.L_x_14:
[----:B------:R-:W-:Y:S05]  /*0830*/  BSYNC.RECONVERGENT B6 ;  /* 0x0000000000067941 */ /* 0x000fea0003800200 */
.L_x_13:
[----:B------:R-:W4:Y:S01]  /*0840*/  LDG.E R5, desc[UR36][R16.64+0x3c] ;  /* 0x00003c2410057981 */ /* 0x000f22000c1e1900 */
[----:B------:R-:W-:Y:S01]  /*0850*/  BSSY.RECONVERGENT B6, `(.L_x_16) ;  /* 0x0000015000067945 */ /* 0x000fe20003800200 */
[----:B----45:R-:W-:-:S13]  /*0860*/  FSETP.GEU.AND P0, PT, R5, R0, PT ;  /* 0x000000000500720b */ /* 0x030fda0003f0e000 */
[----:B------:R-:W-:Y:S05]  /*0870*/  @P0 BRA `(.L_x_17) ;  /* 0x0000000000480947 */ /* 0x000fea0003800000 */
[----:B------:R-:W4:Y:S01]  /*0880*/  F2F.F64.F32 R10, R0 ;  /* 0x00000000000a7310 */ /* 0x000f220000201800 */
[----:B-123--:R-:W-:Y:S01]  /*0890*/  IADD3 R8, PT, PT, R22, 0xf, RZ ;  /* 0x0000000f16087810 */ /* 0x00efe20007ffe0ff */
[----:B------:R-:W1:Y:S01]  /*08a0*/  LDCU.64 UR4, c[0x4][0x8] ;  /* 0x01000100ff0477ac */ /* 0x000e620008000a00 */
[----:B0-----:R-:W-:Y:S01]  /*08b0*/  MOV R3, 0x0 ;  /* 0x0000000000037802 */ /* 0x001fe20000000f00 */
[----:B------:R-:W-:Y:S01]  /*08c0*/  IMAD.MOV.U32 R6, RZ, RZ, R2 ;  /* 0x000000ffff067224 */ /* 0x000fe200078e0002 */
[----:B------:R-:W-:Y:S01]  /*08d0*/  MOV R7, R18 ;  /* 0x0000001200077202 */ /* 0x000fe20000000f00 */
[----:B------:R0:W-:Y:S01]  /*08e0*/  STL [R1], R8 ;  /* 0x0000000801007387 */ /* 0x0001e20000100800 */
[----:B------:R0:W2:Y:S03]  /*08f0*/  LDC.64 R12, c[0x4][R3] ;  /* 0x01000000030c7b82 */ /* 0x0000a60000000a00 */
[----:B----4-:R0:W-:Y:S01]  /*0900*/  STL.64 [R1+0x8], R10 ;  /* 0x0000080a01007387 */ /* 0x0101e20000100a00 */
[----:B-1----:R-:W-:-:S02]  /*0910*/  IMAD.U32 R4, RZ, RZ, UR4 ;  /* 0x00000004ff047e24 */ /* 0x002fc4000f8e00ff */
[----:B------:R-:W-:-:S07]  /*0920*/  IMAD.U32 R5, RZ, RZ, UR5 ;  /* 0x00000005ff057e24 */ /* 0x000fce000f8e00ff */
[----:B------:R-:W-:-:S07]  /*0930*/  LEPC R20, `(.L_x_18) ;  /* 0x000000001014794e */ /* 0x000fce0000000000 */
[----:B0-2---:R-:W-:Y:S05]  /*0940*/  CALL.ABS.NOINC R12 ;  /* 0x000000000c007343 */ /* 0x005fea0003c00000 */
.L_x_18:
[----:B------:R-:W2:Y:S04]  /*0950*/  LDG.E R3, desc[UR36][R16.64+0x40] ;  /* 0x0000402410037981 */ /* 0x000ea8000c1e1900 */
[----:B------:R-:W3:Y:S04]  /*0960*/  LDG.E R8, desc[UR36][R16.64+0x44] ;  /* 0x0000442410087981 */ /* 0x000ee8000c1e1900 */
[----:B------:R4:W5:Y:S01]  /*0970*/  LDG.E R0, desc[UR36][R16.64+0x3c] ;  /* 0x00003c2410007981 */ /* 0x000962000c1e1900 */
[----:B--2---:R-:W0:Y:S08]  /*0980*/  F2I.TRUNC.NTZ R3, R3 ;  /* 0x0000000300037305 */ /* 0x004e30000020f100 */
[----:B---34-:R-:W1:Y:S02]  /*0990*/  F2I.TRUNC.NTZ R8, R8 ;  /* 0x0000000800087305 */ /* 0x018e64000020f100 */
.L_x_17:
[----:B------:R-:W-:Y:S05]  /*09a0*/  BSYNC.RECONVERGENT B6 ;  /* 0x0000000000067941 */ /* 0x000fea0003800200 */
.L_x_16:
        /* <DEDUP_REMOVED lines=17> */
.L_x_21:
[----:B------:R-:W2:Y:S04]  /*0ac0*/  LDG.E R3, desc[UR36][R16.64+0x4c] ;  /* 0x00004c2410037981 */ /* 0x000ea8000c1e1900 */
[----:B------:R-:W3:Y:S04]  /*0ad0*/  LDG.E R8, desc[UR36][R16.64+0x50] ;  /* 0x0000502410087981 */ /* 0x000ee8000c1e1900 */
[----:B------:R4:W5:Y:S01]  /*0ae0*/  LDG.E R0, desc[UR36][R16.64+0x48] ;  /* 0x0000482410007981 */ /* 0x000962000c1e1900 */
[----:B--2---:R-:W0:Y:S08]  /*0af0*/  F2I.TRUNC.NTZ R3, R3 ;  /* 0x0000000300037305 */ /* 0x004e30000020f100 */
[----:B---34-:R-:W1:Y:S02]  /*0b00*/  F2I.TRUNC.NTZ R8, R8 ;  /* 0x0000000800087305 */ /* 0x018e64000020f100 */
.L_x_20:
[----:B------:R-:W-:Y:S05]  /*0b10*/  BSYNC.RECONVERGENT B6 ;  /* 0x0000000000067941 */ /* 0x000fea0003800200 */
.L_x_19:
        /* <DEDUP_REMOVED lines=8> */
[----:B------:R-:W-:Y:S01]  /*0ba0*/  IMAD.MOV.U32 R6, RZ, RZ, R2 ;  /* 0x000000ffff067224 */ /* 0x000fe200078e0002 */
[----:B------:R-:W-:Y:S01]  /*0bb0*/  MOV R7, R18 ;  /* 0x0000001200077202 */ /* 0x000fe20000000f00 */
[----:B------:R1:W-:Y:S01]  /*0bc0*/  STL [R1], R8 ;  /* 0x0000000801007387 */ /* 0x0003e20000100800 */
[----:B------:R1:W2:Y:S03]  /*0bd0*/  LDC.64 R12, c[0x4][R3] ;  /* 0x01000000030c7b82 */ /* 0x0002a60000000a00 */
[----:B----4-:R1:W-:Y:S01]  /*0be0*/  STL.64 [R1+0x8], R10 ;  /* 0x0000080a01007387 */ /* 0x0103e20000100a00 */
[----:B0-----:R-:W-:Y:S01]  /*0bf0*/  MOV R4, UR4 ;  /* 0x0000000400047c02 */ /* 0x001fe20008000f00 */
[----:B------:R-:W-:-:S07]  /*0c00*/  IMAD.U32 R5, RZ, RZ, UR5 ;  /* 0x00000005ff057e24 */ /* 0x000fce000f8e00ff */
[----:B------:R-:W-:-:S07]  /*0c10*/  LEPC R20, `(.L_x_24) ;  /* 0x000000001014794e */ /* 0x000fce0000000000 */
[----:B-12---:R-:W-:Y:S05]  /*0c20*/  CALL.ABS.NOINC R12 ;  /* 0x000000000c007343 */ /* 0x006fea0003c00000 */
.L_x_24:
[----:B------:R-:W2:Y:S04]  /*0c30*/  LDG.E R3, desc[UR36][R16.64+0x58] ;  /* 0x0000582410037981 */ /* 0x000ea8000c1e1900 */
[----:B------:R-:W3:Y:S04]  /*0c40*/  LDG.E R8, desc[UR36][R16.64+0x5c] ;  /* 0x00005c2410087981 */ /* 0x000ee8000c1e1900 */
[----:B------:R4:W5:Y:S01]  /*0c50*/  LDG.E R0, desc[UR36][R16.64+0x54] ;  /* 0x0000542410007981 */ /* 0x000962000c1e1900 */
[----:B--2---:R-:W0:Y:S08]  /*0c60*/  F2I.TRUNC.NTZ R3, R3 ;  /* 0x0000000300037305 */ /* 0x004e30000020f100 */
[----:B---34-:R-:W1:Y:S02]  /*0c70*/  F2I.TRUNC.NTZ R8, R8 ;  /* 0x0000000800087305 */ /* 0x018e64000020f100 */
.L_x_23:
[----:B------:R-:W-:Y:S05]  /*0c80*/  BSYNC.RECONVERGENT B6 ;  /* 0x0000000000067941 */ /* 0x000fea0003800200 */
.L_x_22:
[----:B------:R-:W-:-:S05]  /*0c90*/  VIADD R22, R22, 0x18 ;  /* 0x0000001816167836 */ /* 0x000fca0000000000 */
[----:B------:R-:W-:-:S13]  /*0ca0*/  ISETP.GE.U32.AND P0, PT, R22, 0x6000, PT ;  /* 0x000060001600780c */ /* 0x000fda0003f06070 */
[----:B------:R-:W-:Y:S05]  /*0cb0*/  @!P0 BRA `(.L_x_25) ;  /* 0xfffffff400108947 */ /* 0x000fea000383ffff */
[----:B------:R-:W-:Y:S05]  /*0cc0*/  BSYNC.RECONVERGENT B7 ;  /* 0x0000000000077941 */ /* 0x000fea0003800200 */
.L_x_0:
[----:B------:R-:W4:Y:S01]  /*0cd0*/  LDC R11, c[0x0][0x398] ;  /* 0x0000e600ff0b7b82 */ /* 0x000f220000000800 */
[----:B01----:R-:W-:-:S07]  /*0ce0*/  I2FP.F32.S32 R9, R3 ;  /* 0x0000000300097245 */ /* 0x003fce0000201400 */
[----:B------:R-:W4:Y:S08]  /*0cf0*/  LDC.64 R4, c[0x0][0x380] ;  /* 0x0000e000ff047b82 */ /* 0x000f300000000a00 */
[----:B------:R-:W0:Y:S01]  /*0d00*/  LDC.64 R6, c[0x0][0x388] ;  /* 0x0000e200ff067b82 */ /* 0x000e220000000a00 */
[----:B----4-:R-:W-:-:S05]  /*0d10*/  IMAD.WIDE R2, R11, 0x4, R4 ;  /* 0x000000040b027825 */ /* 0x010fca00078e0204 */
[----:B------:R-:W-:Y:S01]  /*0d20*/  STG.E desc[UR36][R2.64], R9 ;  /* 0x0000000902007986 */ /* 0x000fe2000c101924 */
[----:B0-----:R-:W-:Y:S01]  /*0d30*/  IMAD.WIDE R4, R11, 0x4, R6 ;  /* 0x000000040b047825 */ /* 0x001fe200078e0206 */
[----:B--23--:R-:W-:-:S05]  /*0d40*/  I2FP.F32.S32 R7, R8 ;  /* 0x0000000800077245 */ /* 0x00cfca0000201400 */
[----:B------:R-:W-:Y:S01]  /*0d50*/  STG.E desc[UR36][R4.64], R7 ;  /* 0x0000000704007986 */ /* 0x000fe2000c101924 */
[----:B------:R-:W-:Y:S05]  /*0d60*/  EXIT ;  /* 0x000000000000794d */ /* 0x000fea0003800000 */
.L_x_26:
[----:B------:R-:W-:-:S00]  /*0d70*/  BRA `(.L_x_26) ;  /* 0xfffffffc00fc7947 */ /* 0x000fc0000383ffff */
[----:B------:R-:W-:-:S00]  /*0d80*/  NOP ;  /* 0x0000000000007918 */ /* 0x000fc00000000000 */
[----:B------:R-:W-:-:S00]  /*0d90*/  NOP ;  /* 0x0000000000007918 */ /* 0x000fc00000000000 */
[----:B------:R-:W-:-:S00]  /*0da0*/  NOP ;  /* 0x0000000000007918 */ /* 0x000fc00000000000 */
[----:B------:R-:W-:-:S00]  /*0db0*/  NOP ;  /* 0x0000000000007918 */ /* 0x000fc00000000000 */
[----:B------:R-:W-:-:S00]  /*0dc0*/  NOP ;  /* 0x0000000000007918 */ /* 0x000fc00000000000 */
[----:B------:R-:W-:-:S00]  /*0dd0*/  NOP ;  /* 0x0000000000007918 */ /* 0x000fc00000000000 */
[----:B------:R-:W-:-:S00]  /*0de0*/  NOP ;  /* 0x0000000000007918 */ /* 0x000fc00000000000 */
[----:B------:R-:W-:-:S00]  /*0df0*/  NOP ;  /* 0x0000000000007918 */ /* 0x000fc00000000000 */
.L_x_118:


//--------------------- .text._Z19calcular_carga_filaPfS_S_S_i --------------------------
	.section	.text._Z19calcular_carga_filaPfS_S_S_i,"ax",@progbits
	.align	128
        .global         _Z19calcular_carga_filaPfS_S_S_i
        .type           _Z19calcular_carga_filaPfS_S_S_i,@function
        .size           _Z19calcular_carga_filaPfS_S_S_i,(.L_x_119 - _Z19calcular_carga_filaPfS_S_S_i)
        .other          _Z19calcular_carga_filaPfS_S_S_i,@"STO_CUDA_ENTRY STV_DEFAULT"
_Z19calcular_carga_filaPfS_S_S_i:
.text._Z19calcular_carga_filaPfS_S_S_i:
[----:B------:R-:W-:Y:S01]  /*0000*/  LDC R1, c[0x0][0x37c] ;  /* 0x0000df00ff017b82 */ /* 0x000fe20000000800 */
[----:B------:R-:W0:Y:S07]  /*0010*/  S2R R0, SR_TID.X ;  /* 0x0000000000007919 */ /* 0x000e2e0000002100 */
[----:B------:R-:W0:Y:S08]  /*0020*/  S2UR UR4, SR_CTAID.X ;  /* 0x00000000000479c3 */ /* 0x000e300000002500 */
[----:B------:R-:W0:Y:S02]  /*0030*/  LDC R3, c[0x0][0x360] ;  /* 0x0000d800ff037b82 */ /* 0x000e240000000800 */
[----:B0-----:R-:W-:-:S05]  /*0040*/  IMAD R0, R3, UR4, R0 ;  /* 0x0000000403007c24 */ /* 0x001fca000f8e0200 */
[----:B------:R-:W-:-:S13]  /*0050*/  ISETP.GT.AND P0, PT, R0, 0x1fff, PT ;  /* 0x00001fff0000780c */ /* 0x000fda0003f04270 */
[----:B------:R-:W-:Y:S05]  /*0060*/  @P0 EXIT ;  /* 0x000000000000094d */ /* 0x000fea0003800000 */
[----:B------:R-:W0:Y:S01]  /*0070*/  LDC.64 R2, c[0x0][0x390] ;  /* 0x0000e400ff027b82 */ /* 0x000e220000000a00 */
[----:B------:R-:W-:Y:S01]  /*0080*/  IMAD.SHL.U32 R7, R0, 0x2000, RZ ;  /* 0x0000200000077824 */ /* 0x000fe200078e00ff */
[----:B------:R-:W-:Y:S01]  /*0090*/  BSSY.RECONVERGENT B0, `(.L_x_27) ;  /* 0x0000088000007945 */ /* 0x000fe20003800200 */
[----:B------:R-:W-:Y:S01]  /*00a0*/  IMAD.MOV.U32 R22, RZ, RZ, 0x51ba43b7 ;  /* 0x51ba43b7ff167424 */ /* 0x000fe200078e00ff */
[----:B------:R-:W1:Y:S01]  /*00b0*/  LDCU.64 UR4, c[0x0][0x358] ;  /* 0x00006b00ff0477ac */ /* 0x000e620008000a00 */
[----:B------:R-:W-:-:S07]  /*00c0*/  VIADD R6, R7, 0x1ff0 ;  /* 0x00001ff007067836 */ /* 0x000fce0000000000 */
.L_x_28:
[----:B0-----:R-:W-:-:S05]  /*00d0*/  IMAD.WIDE R4, R7, 0x4, R2 ;  /* 0x0000000407047825 */ /* 0x001fca00078e0202 */
[----:B-1----:R-:W2:Y:S04]  /*00e0*/  LDG.E R23, desc[UR4][R4.64] ;  /* 0x0000000404177981 */ /* 0x002ea8000c1e1900 */
[----:B------:R-:W3:Y:S04]  /*00f0*/  LDG.E R25, desc[UR4][R4.64+0x4] ;  /* 0x0000040404197981 */ /* 0x000ee8000c1e1900 */
[----:B------:R-:W4:Y:S04]  /*0100*/  LDG.E R24, desc[UR4][R4.64+0x8] ;  /* 0x0000080404187981 */ /* 0x000f28000c1e1900 */
[----:B------:R-:W5:Y:S04]  /*0110*/  LDG.E R21, desc[UR4][R4.64+0xc] ;  /* 0x00000c0404157981 */ /* 0x000f68000c1e1900 */
        /* <DEDUP_REMOVED lines=11> */
[----:B------:R0:W5:Y:S01]  /*01d0*/  LDG.E R16, desc[UR4][R4.64+0x3c] ;  /* 0x00003c0404107981 */ /* 0x000162000c1e1900 */
[----:B--2---:R-:W-:-:S04]  /*01e0*/  FSETP.GEU.AND P1, PT, R23, R22, PT ;  /* 0x000000161700720b */ /* 0x004fc80003f2e000 */
[----:B------:R-:W-:-:S04]  /*01f0*/  FSEL R22, R23, R22, !P1 ;  /* 0x0000001617167208 */ /* 0x000fc80004800000 */
[----:B---3--:R-:W-:-:S04]  /*0200*/  FSETP.GEU.AND P4, PT, R25, R22, PT ;  /* 0x000000161900720b */ /* 0x008fc80003f8e000 */
[----:B------:R-:W-:Y:S02]  /*0210*/  FSEL R25, R25, R22, !P4 ;  /* 0x0000001619197208 */ /* 0x000fe40006000000 */
[----:B------:R-:W-:Y:S02]  /*0220*/  SHF.R.S32.HI R22, RZ, 0x1f, R7 ;  /* 0x0000001fff167819 */ /* 0x000fe40000011407 */
[----:B----4-:R-:W-:Y:S02]  /*0230*/  FSETP.GEU.AND P2, PT, R24, R25, PT ;  /* 0x000000191800720b */ /* 0x010fe40003f4e000 */
[----:B------:R-:W-:Y:S01]  /*0240*/  LEA.HI R23, R22, R7, RZ, 0xd ;  /* 0x0000000716177211 */ /* 0x000fe200078f68ff */
[----:B------:R-:W-:Y:S01]  /*0250*/  VIADD R22, R7, 0x1 ;  /* 0x0000000107167836 */ /* 0x000fe20000000000 */
[----:B------:R-:W-:Y:S02]  /*0260*/  FSEL R24, R24, R25, !P2 ;  /* 0x0000001918187208 */ /* 0x000fe40005000000 */
[----:B0-----:R-:W-:-:S02]  /*0270*/  LOP3.LUT R4, R23, 0xffffe000, RZ, 0xc0, !PT ;  /* 0xffffe00017047812 */ /* 0x001fc400078ec0ff */
[-C--:B-----5:R-:W-:Y:S02]  /*0280*/  FSETP.GEU.AND P3, PT, R21, R24.reuse, PT ;  /* 0x000000181500720b */ /* 0x0a0fe40003f6e000 */
[----:B------:R-:W-:Y:S01]  /*0290*/  SHF.R.S32.HI R23, RZ, 0x1f, R22 ;  /* 0x0000001fff177819 */ /* 0x000fe20000011416 */
[----:B------:R-:W-:Y:S01]  /*02a0*/  IMAD.IADD R5, R7, 0x1, -R4 ;  /* 0x0000000107057824 */ /* 0x000fe200078e0a04 */
[----:B------:R-:W-:Y:S01]  /*02b0*/  FSEL R25, R21, R24, !P3 ;  /* 0x0000001815197208 */ /* 0x000fe20005800000 */
[----:B------:R-:W-:Y:S01]  /*02c0*/  VIADD R4, R7, 0x2 ;  /* 0x0000000207047836 */ /* 0x000fe20000000000 */
[----:B------:R-:W-:Y:S02]  /*02d0*/  LEA.HI R23, R23, R22, RZ, 0xd ;  /* 0x0000001617177211 */ /* 0x000fe400078f68ff */
[----:B------:R-:W-:Y:S02]  /*02e0*/  FSETP.GEU.AND P0, PT, R20, R25, PT ;  /* 0x000000191400720b */ /* 0x000fe40003f0e000 */
[----:B------:R-:W-:-:S02]  /*02f0*/  SHF.R.S32.HI R21, RZ, 0x1f, R4 ;  /* 0x0000001fff157819 */ /* 0x000fc40000011404 */
[----:B------:R-:W-:Y:S01]  /*0300*/  SEL R8, R5, R8, !P1 ;  /* 0x0000000805087207 */ /* 0x000fe20004800000 */
[----:B------:R-:W-:Y:S01]  /*0310*/  VIADD R5, R7, 0x3 ;  /* 0x0000000307057836 */ /* 0x000fe20000000000 */
[----:B------:R-:W-:Y:S02]  /*0320*/  LOP3.LUT R23, R23, 0xffffe000, RZ, 0xc0, !PT ;  /* 0xffffe00017177812 */ /* 0x000fe400078ec0ff */
[----:B------:R-:W-:Y:S01]  /*0330*/  FSEL R24, R20, R25, !P0 ;  /* 0x0000001914187208 */ /* 0x000fe20004000000 */
[----:B------:R-:W-:Y:S01]  /*0340*/  VIADD R20, R7, 0x4 ;  /* 0x0000000407147836 */ /* 0x000fe20000000000 */
[----:B------:R-:W-:Y:S01]  /*0350*/  LEA.HI R21, R21, R4, RZ, 0xd ;  /* 0x0000000415157211 */ /* 0x000fe200078f68ff */
[----:B------:R-:W-:Y:S01]  /*0360*/  @!P4 IMAD.IADD R8, R22, 0x1, -R23 ;  /* 0x000000011608c824 */ /* 0x000fe200078e0a17 */
[----:B------:R-:W-:Y:S02]  /*0370*/  FSETP.GEU.AND P1, PT, R19, R24, PT ;  /* 0x000000181300720b */ /* 0x000fe40003f2e000 */
[----:B------:R-:W-:-:S02]  /*0380*/  SHF.R.S32.HI R22, RZ, 0x1f, R5 ;  /* 0x0000001fff167819 */ /* 0x000fc40000011405 */
[----:B------:R-:W-:Y:S02]  /*0390*/  LOP3.LUT R21, R21, 0xffffe000, RZ, 0xc0, !PT ;  /* 0xffffe00015157812 */ /* 0x000fe400078ec0ff */
[----:B------:R-:W-:Y:S02]  /*03a0*/  FSEL R23, R19, R24, !P1 ;  /* 0x0000001813177208 */ /* 0x000fe40004800000 */
[----:B------:R-:W-:Y:S01]  /*03b0*/  LEA.HI R22, R22, R5, RZ, 0xd ;  /* 0x0000000516167211 */ /* 0x000fe200078f68ff */
[----:B------:R-:W-:Y:S01]  /*03c0*/  @!P2 IMAD.IADD R8, R4, 0x1, -R21 ;  /* 0x000000010408a824 */ /* 0x000fe200078e0a15 */
[----:B------:R-:W-:Y:S01]  /*03d0*/  FSETP.GEU.AND P2, PT, R18, R23, PT ;  /* 0x000000171200720b */ /* 0x000fe20003f4e000 */
[----:B------:R-:W-:Y:S01]  /*03e0*/  VIADD R4, R7, 0x5 ;  /* 0x0000000507047836 */ /* 0x000fe20000000000 */
[----:B------:R-:W-:Y:S02]  /*03f0*/  LOP3.LUT R22, R22, 0xffffe000, RZ, 0xc0, !PT ;  /* 0xffffe00016167812 */ /* 0x000fe400078ec0ff */
[----:B------:R-:W-:-:S02]  /*0400*/  SHF.R.S32.HI R19, RZ, 0x1f, R20 ;  /* 0x0000001fff137819 */ /* 0x000fc40000011414 */
[----:B------:R-:W-:Y:S01]  /*0410*/  FSEL R18, R18, R23, !P2 ;  /* 0x0000001712127208 */ /* 0x000fe20005000000 */
[----:B------:R-:W-:Y:S01]  /*0420*/  @!P3 IMAD.IADD R8, R5, 0x1, -R22 ;  /* 0x000000010508b824 */ /* 0x000fe200078e0a16 */
[----:B------:R-:W-:Y:S01]  /*0430*/  LEA.HI R19, R19, R20, RZ, 0xd ;  /* 0x0000001413137211 */ /* 0x000fe200078f68ff */
[----:B------:R-:W-:Y:S01]  /*0440*/  VIADD R5, R7, 0x6 ;  /* 0x0000000607057836 */ /* 0x000fe20000000000 */
[----:B------:R-:W-:Y:S02]  /*0450*/  SHF.R.S32.HI R21, RZ, 0x1f, R4 ;  /* 0x0000001fff157819 */ /* 0x000fe40000011404 */
[----:B------:R-:W-:Y:S02]  /*0460*/  FSETP.GEU.AND P3, PT, R17, R18, PT ;  /* 0x000000121100720b */ /* 0x000fe40003f6e000 */
[----:B------:R-:W-:Y:S02]  /*0470*/  LOP3.LUT R19, R19, 0xffffe000, RZ, 0xc0, !PT ;  /* 0xffffe00013137812 */ /* 0x000fe400078ec0ff */
[----:B------:R-:W-:-:S02]  /*0480*/  LEA.HI R21, R21, R4, RZ, 0xd ;  /* 0x0000000415157211 */ /* 0x000fc400078f68ff */
[----:B------:R-:W-:Y:S01]  /*0490*/  FSEL R22, R17, R18, !P3 ;  /* 0x0000001211167208 */ /* 0x000fe20005800000 */
[----:B------:R-:W-:Y:S01]  /*04a0*/  @!P0 IMAD.IADD R8, R20, 0x1, -R19 ;  /* 0x0000000114088824 */ /* 0x000fe200078e0a13 */
[----:B------:R-:W-:Y:S01]  /*04b0*/  SHF.R.S32.HI R18, RZ, 0x1f, R5 ;  /* 0x0000001fff127819 */ /* 0x000fe20000011405 */
[----:B------:R-:W-:Y:S01]  /*04c0*/  VIADD R17, R7, 0x7 ;  /* 0x0000000707117836 */ /* 0x000fe20000000000 */
[----:B------:R-:W-:Y:S02]  /*04d0*/  LOP3.LUT R21, R21, 0xffffe000, RZ, 0xc0, !PT ;  /* 0xffffe00015157812 */ /* 0x000fe400078ec0ff */
[----:B------:R-:W-:Y:S02]  /*04e0*/  LEA.HI R18, R18, R5, RZ, 0xd ;  /* 0x0000000512127211 */ /* 0x000fe400078f68ff */
[----:B------:R-:W-:Y:S01]  /*04f0*/  FSETP.GEU.AND P0, PT, R15, R22, PT ;  /* 0x000000160f00720b */ /* 0x000fe20003f0e000 */
[----:B------:R-:W-:Y:S01]  /*0500*/  @!P1 IMAD.IADD R8, R4, 0x1, -R21 ;  /* 0x0000000104089824 */ /* 0x000fe200078e0a15 */
[----:B------:R-:W-:Y:S01]  /*0510*/  LOP3.LUT R18, R18, 0xffffe000, RZ, 0xc0, !PT ;  /* 0xffffe00012127812 */ /* 0x000fe200078ec0ff */
[----:B------:R-:W-:Y:S01]  /*0520*/  VIADD R4, R7, 0x8 ;  /* 0x0000000807047836 */ /* 0x000fe20000000000 */
[----:B------:R-:W-:-:S02]  /*0530*/  SHF.R.S32.HI R20, RZ, 0x1f, R17 ;  /* 0x0000001fff147819 */ /* 0x000fc40000011411 */
[----:B------:R-:W-:Y:S01]  /*0540*/  FSEL R22, R15, R22, !P0 ;  /* 0x000000160f167208 */ /* 0x000fe20004000000 */
[----:B------:R-:W-:Y:S01]  /*0550*/  @!P2 IMAD.IADD R8, R5, 0x1, -R18 ;  /* 0x000000010508a824 */ /* 0x000fe200078e0a12 */
[----:B------:R-:W-:Y:S02]  /*0560*/  LEA.HI R20, R20, R17, RZ, 0xd ;  /* 0x0000001114147211 */ /* 0x000fe400078f68ff */
[CC--:B------:R-:W-:Y:S02]  /*0570*/  FSETP.GEU.AND P1, PT, R9.reuse, R22.reuse, PT ;  /* 0x000000160900720b */ /* 0x0c0fe40003f2e000 */
[----:B------:R-:W-:Y:S02]  /*0580*/  SHF.R.S32.HI R5, RZ, 0x1f, R4 ;  /* 0x0000001fff057819 */ /* 0x000fe40000011404 */
[----:B------:R-:W-:Y:S02]  /*0590*/  LOP3.LUT R20, R20, 0xffffe000, RZ, 0xc0, !PT ;  /* 0xffffe00014147812 */ /* 0x000fe400078ec0ff */
[----:B------:R-:W-:Y:S01]  /*05a0*/  FSEL R15, R9, R22, !P1 ;  /* 0x00000016090f7208 */ /* 0x000fe20004800000 */
[----:B------:R-:W-:Y:S01]  /*05b0*/  VIADD R9, R7, 0x9 ;  /* 0x0000000907097836 */ /* 0x000fe20000000000 */
[----:B------:R-:W-:Y:S01]  /*05c0*/  LEA.HI R5, R5, R4, RZ, 0xd ;  /* 0x0000000405057211 */ /* 0x000fe200078f68ff */
[----:B------:R-:W-:Y:S01]  /*05d0*/  @!P3 IMAD.IADD R8, R17, 0x1, -R20 ;  /* 0x000000011108b824 */ /* 0x000fe200078e0a14 */
[----:B------:R-:W-:Y:S01]  /*05e0*/  FSETP.GEU.AND P2, PT, R10, R15, PT ;  /* 0x0000000f0a00720b */ /* 0x000fe20003f4e000 */
[----:B------:R-:W-:Y:S01]  /*05f0*/  VIADD R17, R7, 0xa ;  /* 0x0000000a07117836 */ /* 0x000fe20000000000 */
[----:B------:R-:W-:-:S02]  /*0600*/  LOP3.LUT R5, R5, 0xffffe000, RZ, 0xc0, !PT ;  /* 0xffffe00005057812 */ /* 0x000fc400078ec0ff */
[----:B------:R-:W-:Y:S02]  /*0610*/  SHF.R.S32.HI R18, RZ, 0x1f, R9 ;  /* 0x0000001fff127819 */ /* 0x000fe40000011409 */
[----:B------:R-:W-:Y:S01]  /*0620*/  FSEL R10, R10, R15, !P2 ;  /* 0x0000000f0a0a7208 */ /* 0x000fe20005000000 */
[----:B------:R-:W-:Y:S01]  /*0630*/  @!P0 IMAD.IADD R8, R4, 0x1, -R5 ;  /* 0x0000000104088824 */ /* 0x000fe200078e0a05 */
[----:B------:R-:W-:Y:S01]  /*0640*/  LEA.HI R18, R18, R9, RZ, 0xd ;  /* 0x0000000912127211 */ /* 0x000fe200078f68ff */
[----:B------:R-:W-:Y:S01]  /*0650*/  VIADD R5, R7, 0xb ;  /* 0x0000000b07057836 */ /* 0x000fe20000000000 */
[----:B------:R-:W-:Y:S02]  /*0660*/  SHF.R.S32.HI R4, RZ, 0x1f, R17 ;  /* 0x0000001fff047819 */ /* 0x000fe40000011411 */
[----:B------:R-:W-:Y:S02]  /*0670*/  LOP3.LUT R18, R18, 0xffffe000, RZ, 0xc0, !PT ;  /* 0xffffe00012127812 */ /* 0x000fe400078ec0ff */
[----:B------:R-:W-:-:S02]  /*0680*/  FSETP.GEU.AND P0, PT, R11, R10, PT ;  /* 0x0000000a0b00720b */ /* 0x000fc40003f0e000 */
[----:B------:R-:W-:Y:S01]  /*0690*/  LEA.HI R4, R4, R17, RZ, 0xd ;  /* 0x0000001104047211 */ /* 0x000fe200078f68ff */
[----:B------:R-:W-:Y:S01]  /*06a0*/  @!P1 IMAD.IADD R8, R9, 0x1, -R18 ;  /* 0x0000000109089824 */ /* 0x000fe200078e0a12 */
[----:B------:R-:W-:Y:S01]  /*06b0*/  FSEL R11, R11, R10, !P0 ;  /* 0x0000000a0b0b7208 */ /* 0x000fe20004000000 */
[----:B------:R-:W-:Y:S01]  /*06c0*/  VIADD R9, R7, 0xc ;  /* 0x0000000c07097836 */ /* 0x000fe20000000000 */
[----:B------:R-:W-:Y:S02]  /*06d0*/  LOP3.LUT R4, R4, 0xffffe000, RZ, 0xc0, !PT ;  /* 0xffffe00004047812 */ /* 0x000fe400078ec0ff */
[----:B------:R-:W-:Y:S02]  /*06e0*/  SHF.R.S32.HI R10, RZ, 0x1f, R5 ;  /* 0x0000001fff0a7819 */ /* 0x000fe40000011405 */
[----:B------:R-:W-:Y:S01]  /*06f0*/  FSETP.GEU.AND P1, PT, R12, R11, PT ;  /* 0x0000000b0c00720b */ /* 0x000fe20003f2e000 */
[----:B------:R-:W-:Y:S01]  /*0700*/  @!P2 IMAD.IADD R8, R17, 0x1, -R4 ;  /* 0x000000011108a824 */ /* 0x000fe200078e0a04 */
[----:B------:R-:W-:-:S02]  /*0710*/  LEA.HI R10, R10, R5, RZ, 0xd ;  /* 0x000000050a0a7211 */ /* 0x000fc400078f68ff */
[----:B------:R-:W-:Y:S02]  /*0720*/  SHF.R.S32.HI R4, RZ, 0x1f, R9 ;  /* 0x0000001fff047819 */ /* 0x000fe40000011409 */
[----:B------:R-:W-:Y:S01]  /*0730*/  FSEL R12, R12, R11, !P1 ;  /* 0x0000000b0c0c7208 */ /* 0x000fe20004800000 */
[----:B------:R-:W-:Y:S01]  /*0740*/  VIADD R11, R7, 0xd ;  /* 0x0000000d070b7836 */ /* 0x000fe20000000000 */
[----:B------:R-:W-:Y:S02]  /*0750*/  LOP3.LUT R10, R10, 0xffffe000, RZ, 0xc0, !PT ;  /* 0xffffe0000a0a7812 */ /* 0x000fe400078ec0ff */
[----:B------:R-:W-:Y:S02]  /*0760*/  LEA.HI R4, R4, R9, RZ, 0xd ;  /* 0x0000000904047211 */ /* 0x000fe400078f68ff */
[-C--:B------:R-:W-:Y:S01]  /*0770*/  FSETP.GEU.AND P2, PT, R13, R12.reuse, PT ;  /* 0x0000000c0d00720b */ /* 0x080fe20003f4e000 */
[----:B------:R-:W-:Y:S01]  /*0780*/  @!P0 IMAD.IADD R8, R5, 0x1, -R10 ;  /* 0x0000000105088824 */ /* 0x000fe200078e0a0a */
[----:B------:R-:W-:Y:S01]  /*0790*/  LOP3.LUT R4, R4, 0xffffe000, RZ, 0xc0, !PT ;  /* 0xffffe00004047812 */ /* 0x000fe200078ec0ff */
[----:B------:R-:W-:Y:S01]  /*07a0*/  VIADD R5, R7, 0xe ;  /* 0x0000000e07057836 */ /* 0x000fe20000000000 */
[----:B------:R-:W-:-:S02]  /*07b0*/  FSEL R13, R13, R12, !P2 ;  /* 0x0000000c0d0d7208 */ /* 0x000fc40005000000 */
[----:B------:R-:W-:Y:S01]  /*07c0*/  SHF.R.S32.HI R10, RZ, 0x1f, R11 ;  /* 0x0000001fff0a7819 */ /* 0x000fe2000001140b */
[----:B------:R-:W-:Y:S01]  /*07d0*/  @!P1 IMAD.IADD R8, R9, 0x1, -R4 ;  /* 0x0000000109089824 */ /* 0x000fe200078e0a04 */
[----:B------:R-:W-:Y:S01]  /*07e0*/  FSETP.GEU.AND P0, PT, R14, R13, PT ;  /* 0x0000000d0e00720b */ /* 0x000fe20003f0e000 */
[----:B------:R-:W-:Y:S01]  /*07f0*/  VIADD R9, R7, 0xf ;  /* 0x0000000f07097836 */ /* 0x000fe20000000000 */
[----:B------:R-:W-:Y:S02]  /*0800*/  SHF.R.S32.HI R4, RZ, 0x1f, R5 ;  /* 0x0000001fff047819 */ /* 0x000fe40000011405 */
[----:B------:R-:W-:Y:S02]  /*0810*/  LEA.HI R10, R10, R11, RZ, 0xd ;  /* 0x0000000b0a0a7211 */ /* 0x000fe400078f68ff */
[----:B------:R-:W-:Y:S02]  /*0820*/  LEA.HI R4, R4, R5, RZ, 0xd ;  /* 0x0000000504047211 */ /* 0x000fe400078f68ff */
[----:B------:R-:W-:-:S02]  /*0830*/  LOP3.LUT R10, R10, 0xffffe000, RZ, 0xc0, !PT ;  /* 0xffffe0000a0a7812 */ /* 0x000fc400078ec0ff */
[----:B------:R-:W-:Y:S02]  /*0840*/  LOP3.LUT R4, R4, 0xffffe000, RZ, 0xc0, !PT ;  /* 0xffffe00004047812 */ /* 0x000fe400078ec0ff */
[----:B------:R-:W-:Y:S01]  /*0850*/  FSEL R13, R14, R13, !P0 ;  /* 0x0000000d0e0d7208 */ /* 0x000fe20004000000 */
[----:B------:R-:W-:Y:S01]  /*0860*/  @!P2 IMAD.IADD R8, R11, 0x1, -R10 ;  /* 0x000000010b08a824 */ /* 0x000fe200078e0a0a */
[----:B------:R-:W-:Y:S01]  /*0870*/  SHF.R.S32.HI R10, RZ, 0x1f, R9 ;  /* 0x0000001fff0a7819 */ /* 0x000fe20000011409 */
[----:B------:R-:W-:Y:S01]  /*0880*/  @!P0 IMAD.IADD R8, R5, 0x1, -R4 ;  /* 0x0000000105088824 */ /* 0x000fe200078e0a04 */
[C---:B------:R-:W-:Y:S01]  /*0890*/  ISETP.NE.AND P0, PT, R7.reuse, R6, PT ;  /* 0x000000060700720c */ /* 0x040fe20003f05270 */
[----:B------:R-:W-:Y:S01]  /*08a0*/  VIADD R7, R7, 0x10 ;  /* 0x0000001007077836 */ /* 0x000fe20000000000 */
[----:B------:R-:W-:Y:S02]  /*08b0*/  FSETP.GEU.AND P1, PT, R16, R13, PT ;  /* 0x0000000d1000720b */ /* 0x000fe40003f2e000 */
[----:B------:R-:W-:-:S02]  /*08c0*/  LEA.HI R10, R10, R9, RZ, 0xd ;  /* 0x000000090a0a7211 */ /* 0x000fc400078f68ff */
[----:B------:R-:W-:Y:S02]  /*08d0*/  FSEL R22, R16, R13, !P1 ;  /* 0x0000000d10167208 */ /* 0x000fe40004800000 */
[----:B------:R-:W-:-:S07]  /*08e0*/  LOP3.LUT R10, R10, 0xffffe000, RZ, 0xc0, !PT ;  /* 0xffffe0000a0a7812 */ /* 0x000fce00078ec0ff */
[----:B------:R-:W-:Y:S01]  /*08f0*/  @!P1 IMAD.IADD R8, R9, 0x1, -R10 ;  /* 0x0000000109089824 */ /* 0x000fe200078e0a0a */
[----:B------:R-:W-:Y:S06]  /*0900*/  @P0 BRA `(.L_x_28) ;  /* 0xfffffff400f00947 */ /* 0x000fec000383ffff */
[----:B------:R-:W-:Y:S05]  /*0910*/  BSYNC.RECONVERGENT B0 ;  /* 0x0000000000007941 */ /* 0x000fea0003800200 */
.L_x_27:
[----:B------:R-:W0:Y:S01]  /*0920*/  LDC.64 R2, c[0x0][0x398] ;  /* 0x0000e600ff027b82 */ /* 0x000e220000000a00 */
[----:B------:R-:W-:Y:S01]  /*0930*/  IMAD R5, R0, 0x3, RZ ;  /* 0x0000000300057824 */ /* 0x000fe200078e02ff */
[----:B------:R-:W-:-:S03]  /*0940*/  I2FP.F32.S32 R7, R8 ;  /* 0x0000000800077245 */ /* 0x000fc60000201400 */
[----:B0-----:R-:W-:Y:S01]  /*0950*/  IMAD.WIDE R2, R5, 0x4, R2 ;  /* 0x0000000405027825 */ /* 0x001fe200078e0202 */
[----:B------:R-:W-:-:S04]  /*0960*/  I2FP.F32.S32 R5, R0 ;  /* 0x0000000000057245 */ /* 0x000fc80000201400 */
[----:B------:R-:W-:Y:S04]  /*0970*/  STG.E desc[UR4][R2.64], R22 ;  /* 0x0000001602007986 */ /* 0x000fe8000c101904 */
[----:B------:R-:W-:Y:S04]  /*0980*/  STG.E desc[UR4][R2.64+0x4], R5 ;  /* 0x0000040502007986 */ /* 0x000fe8000c101904 */
[----:B------:R-:W-:Y:S01]  /*0990*/  STG.E desc[UR4][R2.64+0x8], R7 ;  /* 0x0000080702007986 */ /* 0x000fe2000c101904 */
[----:B------:R-:W-:Y:S05]  /*09a0*/  EXIT ;  /* 0x000000000000794d */ /* 0x000fea0003800000 */
.L_x_29:
        /* <DEDUP_REMOVED lines=13> */
.L_x_119:


//--------------------- .text._Z14calcular_cargaPfS_S_i --------------------------
	.section	.text._Z14calcular_cargaPfS_S_i,"ax",@progbits
	.align	128
        .global         _Z14calcular_cargaPfS_S_i
        .type           _Z14calcular_cargaPfS_S_i,@function
        .size           _Z14calcular_cargaPfS_S_i,(.L_x_117 - _Z14calcular_cargaPfS_S_i)
        .other          _Z14calcular_cargaPfS_S_i,@"STO_CUDA_ENTRY STV_DEFAULT"
_Z14calcular_cargaPfS_S_i:
.text._Z14calcular_cargaPfS_S_i:
[----:B------:R-:W-:Y:S01]  /*0000*/  LDC R1, c[0x0][0x37c] ;  /* 0x0000df00ff017b82 */ /* 0x000fe20000000800 */
[----:B------:R-:W0:Y:S07]  /*0010*/  S2R R2, SR_TID.X ;  /* 0x0000000000027919 */ /* 0x000e2e0000002100 */
[----:B------:R-:W0:Y:S08]  /*0020*/  S2UR UR4, SR_CTAID.X ;  /* 0x00000000000479c3 */ /* 0x000e300000002500 */
[----:B------:R-:W0:Y:S02]  /*0030*/  LDC R3, c[0x0][0x360] ;  /* 0x0000d800ff037b82 */ /* 0x000e240000000800 */
[----:B0-----:R-:W-:-:S05]  /*0040*/  IMAD R2, R3, UR4, R2 ;  /* 0x0000000403027c24 */ /* 0x001fca000f8e0202 */
[----:B------:R-:W-:-:S13]  /*0050*/  ISETP.GT.AND P0, PT, R2, 0x3ffffff, PT ;  /* 0x03ffffff0200780c */ /* 0x000fda0003f04270 */
[----:B------:R-:W-:Y:S05]  /*0060*/  @P0 EXIT ;  /* 0x000000000000094d */ /* 0x000fea0003800000 */
[----:B------:R-:W0:Y:S01]  /*0070*/  LDCU UR4, c[0x0][0x398] ;  /* 0x00007300ff0477ac */ /* 0x000e220008000800 */
[----:B------:R-:W-:Y:S01]  /*0080*/  HFMA2 R3, -RZ, RZ, 0, 0 ;  /* 0x00000000ff037431 */ /* 0x000fe200000001ff */
[----:B------:R-:W1:Y:S01]  /*0090*/  LDCU.64 UR14, c[0x0][0x358] ;  /* 0x00006b00ff0e77ac */ /* 0x000e620008000a00 */
[----:B0-----:R-:W-:-:S09]  /*00a0*/  UISETP.GE.AND UP0, UPT, UR4, 0x1, UPT ;  /* 0x000000010400788c */ /* 0x001fd2000bf06270 */
[----:B-1----:R-:W-:Y:S05]  /*00b0*/  BRA.U !UP0, `(.L_x_30) ;  /* 0x00000029088c7547 */ /* 0x002fea000b800000 */
[----:B------:R-:W-:Y:S01]  /*00c0*/  SHF.R.S32.HI R3, RZ, 0x1f, R2 ;  /* 0x0000001fff037819 */ /* 0x000fe20000011402 */
[----:B------:R-:W-:Y:S01]  /*00d0*/  UISETP.GE.U32.AND UP0, UPT, UR4, 0x8, UPT ;  /* 0x000000080400788c */ /* 0x000fe2000bf06070 */
[----:B------:R-:W-:Y:S01]  /*00e0*/  IMAD.MOV.U32 R4, RZ, RZ, RZ ;  /* 0x000000ffff047224 */ /* 0x000fe200078e00ff */
[----:B------:R-:W-:Y:S01]  /*00f0*/  ULOP3.LUT UR12, UR4, 0x7, URZ, 0xc0, !UPT ;  /* 0x00000007040c7892 */ /* 0x000fe2000f8ec0ff */
[----:B------:R-:W-:-:S04]  /*0100*/  LEA.HI R3, R3, R2, RZ, 0xd ;  /* 0x0000000203037211 */ /* 0x000fc800078f68ff */
[----:B------:R-:W-:Y:S02]  /*0110*/  LOP3.LUT R5, R3, 0xffffe000, RZ, 0xc0, !PT ;  /* 0xffffe00003057812 */ /* 0x000fe400078ec0ff */
[----:B------:R-:W-:Y:S02]  /*0120*/  SHF.R.S32.HI R0, RZ, 0xd, R3 ;  /* 0x0000000dff007819 */ /* 0x000fe40000011403 */
[----:B------:R-:W-:Y:S01]  /*0130*/  MOV R3, RZ ;  /* 0x000000ff00037202 */ /* 0x000fe20000000f00 */
[----:B------:R-:W-:Y:S01]  /*0140*/  IMAD.IADD R6, R2, 0x1, -R5 ;  /* 0x0000000102067824 */ /* 0x000fe200078e0a05 */
[----:B------:R-:W-:-:S04]  /*0150*/  I2FP.F32.S32 R5, R0 ;  /* 0x0000000000057245 */ /* 0x000fc80000201400 */
[----:B------:R-:W-:Y:S01]  /*0160*/  I2FP.F32.S32 R6, R6 ;  /* 0x0000000600067245 */ /* 0x000fe20000201400 */
[----:B------:R-:W-:Y:S06]  /*0170*/  BRA.U !UP0, `(.L_x_31) ;  /* 0x0000001508707547 */ /* 0x000fec000b800000 */
[----:B------:R-:W0:Y:S01]  /*0180*/  LDCU.128 UR8, c[0x0][0x380] ;  /* 0x00007000ff0877ac */ /* 0x000e220008000c00 */
[----:B------:R-:W-:Y:S01]  /*0190*/  MOV R3, RZ ;  /* 0x000000ff00037202 */ /* 0x000fe20000000f00 */
[----:B------:R-:W-:-:S06]  /*01a0*/  ULOP3.LUT UR4, UR4, 0x7ffffff8, URZ, 0xc0, !UPT ;  /* 0x7ffffff804047892 */ /* 0x000fcc000f8ec0ff */
[----:B------:R-:W-:Y:S01]  /*01b0*/  IMAD.U32 R4, RZ, RZ, UR4 ;  /* 0x00000004ff047e24 */ /* 0x000fe2000f8e00ff */
[----:B0-----:R-:W-:Y:S02]  /*01c0*/  UIADD3 UR7, UP0, UPT, UR8, 0x10, URZ ;  /* 0x0000001008077890 */ /* 0x001fe4000ff1e0ff */
[----:B------:R-:W-:Y:S02]  /*01d0*/  UIADD3 UR5, UP1, UPT, UR10, 0x10, URZ ;  /* 0x000000100a057890 */ /* 0x000fe4000ff3e0ff */
[----:B------:R-:W-:Y:S02]  /*01e0*/  UIADD3.X UR8, UPT, UPT, URZ, UR9, URZ, UP0, !UPT ;  /* 0x00000009ff087290 */ /* 0x000fe400087fe4ff */
[----:B------:R-:W-:Y:S01]  /*01f0*/  UIADD3.X UR6, UPT, UPT, URZ, UR11, URZ, UP1, !UPT ;  /* 0x0000000bff067290 */ /* 0x000fe20008ffe4ff */
[----:B------:R-:W-:Y:S01]  /*0200*/  MOV R12, UR7 ;  /* 0x00000007000c7c02 */ /* 0x000fe20008000f00 */
[----:B------:R-:W-:Y:S01]  /*0210*/  IMAD.U32 R8, RZ, RZ, UR5 ;  /* 0x00000005ff087e24 */ /* 0x000fe2000f8e00ff */
[----:B------:R-:W-:Y:S01]  /*0220*/  UIADD3 UR9, UPT, UPT, -UR4, URZ, URZ ;  /* 0x000000ff04097290 */ /* 0x000fe2000fffe1ff */
[----:B------:R-:W-:-:S02]  /*0230*/  MOV R13, UR8 ;  /* 0x00000008000d7c02 */ /* 0x000fc40008000f00 */
[----:B------:R-:W-:-:S09]  /*0240*/  IMAD.U32 R9, RZ, RZ, UR6 ;  /* 0x00000006ff097e24 */ /* 0x000fd2000f8e00ff */
.L_x_72:
[----:B------:R-:W2:Y:S04]  /*0250*/  LDG.E R7, desc[UR14][R8.64+-0x10] ;  /* 0xfffff00e08077981 */ /* 0x000ea8000c1e1900 */
[----:B------:R-:W3:Y:S01]  /*0260*/  LDG.E R0, desc[UR14][R12.64+-0x10] ;  /* 0xfffff00e0c007981 */ /* 0x000ee2000c1e1900 */
[----:B------:R-:W-:Y:S01]  /*0270*/  BSSY.RECONVERGENT B0, `(.L_x_32) ;  /* 0x0000011000007945 */ /* 0x000fe20003800200 */
[----:B--2---:R-:W-:Y:S01]  /*0280*/  FADD R7, R6, -R7 ;  /* 0x8000000706077221 */ /* 0x004fe20000000000 */
[----:B---3--:R-:W-:-:S03]  /*0290*/  FADD R0, R5, -R0 ;  /* 0x8000000005007221 */ /* 0x008fc60000000000 */
[----:B------:R-:W-:-:S04]  /*02a0*/  FMUL R7, R7, R7 ;  /* 0x0000000707077220 */ /* 0x000fc80000400000 */
[----:B------:R-:W-:-:S04]  /*02b0*/  FFMA R10, R0, R0, R7 ;  /* 0x00000000000a7223 */ /* 0x000fc80000000007 */
[----:B01----:R0:W1:Y:S01]  /*02c0*/  MUFU.RSQ R7, R10 ;  /* 0x0000000a00077308 */ /* 0x0030620000001400 */
[----:B------:R-:W-:-:S04]  /*02d0*/  IADD3 R0, PT, PT, R10, -0xd000000, RZ ;  /* 0xf30000000a007810 */ /* 0x000fc80007ffe0ff */
[----:B------:R-:W-:-:S13]  /*02e0*/  ISETP.GT.U32.AND P0, PT, R0, 0x727fffff, PT ;  /* 0x727fffff0000780c */ /* 0x000fda0003f04070 */
[----:B01----:R-:W-:Y:S05]  /*02f0*/  @!P0 BRA `(.L_x_33) ;  /* 0x0000000000108947 */ /* 0x003fea0003800000 */
[----:B------:R-:W-:Y:S01]  /*0300*/  IMAD.MOV.U32 R0, RZ, RZ, R10 ;  /* 0x000000ffff007224 */ /* 0x000fe200078e000a */
[----:B------:R-:W-:-:S07]  /*0310*/  MOV R10, 0x330 ;  /* 0x00000330000a7802 */ /* 0x000fce0000000f00 */
[----:B------:R-:W-:Y:S05]  /*0320*/  CALL.REL.NOINC `($__internal_1_$__cuda_sm20_sqrt_rn_f32_slowpath) ;  /* 0x00000028009c7944 */ /* 0x000fea0003c00000 */
[----:B------:R-:W-:Y:S05]  /*0330*/  BRA `(.L_x_34) ;  /* 0x0000000000107947 */ /* 0x000fea0003800000 */
.L_x_33:
[----:B------:R-:W-:Y:S01]  /*0340*/  FMUL.FTZ R11, R10, R7 ;  /* 0x000000070a0b7220 */ /* 0x000fe20000410000 */
[----:B------:R-:W-:-:S03]  /*0350*/  FMUL.FTZ R7, R7, 0.5 ;  /* 0x3f00000007077820 */ /* 0x000fc60000410000 */
[----:B------:R-:W-:-:S04]  /*0360*/  FFMA R0, -R11, R11, R10 ;  /* 0x0000000b0b007223 */ /* 0x000fc8000000010a */
[----:B------:R-:W-:-:S07]  /*0370*/  FFMA R11, R0, R7, R11 ;  /* 0x00000007000b7223 */ /* 0x000fce000000000b */
.L_x_34:
[----:B------:R-:W-:Y:S05]  /*0380*/  BSYNC.RECONVERGENT B0 ;  /* 0x0000000000007941 */ /* 0x000fea0003800200 */
.L_x_32:
[C---:B------:R-:W-:Y:S01]  /*0390*/  FSETP.NEU.AND P0, PT, R11.reuse, RZ, PT ;  /* 0x000000ff0b00720b */ /* 0x040fe20003f0d000 */
[----:B------:R-:W-:Y:S03]  /*03a0*/  BSSY.RECONVERGENT B1, `(.L_x_35) ;  /* 0x0000010000017945 */ /* 0x000fe60003800200 */
[----:B------:R-:W-:-:S06]  /*03b0*/  FSEL R14, R11, 9.9999998245167004418e-14, P0 ;  /* 0x29e12e130b0e7808 */ /* 0x000fcc0000000000 */
[----:B------:R-:W0:Y:S08]  /*03c0*/  F2F.F64.F32 R14, R14 ;  /* 0x0000000e000e7310 */ /* 0x000e300000201800 */
[----:B0-----:R-:W0:Y:S01]  /*03d0*/  MUFU.RCP64H R11, R15 ;  /* 0x0000000f000b7308 */ /* 0x001e220000001800 */
[----:B------:R-:W-:-:S04]  /*03e0*/  IADD3 R10, PT, PT, R15, 0x300402, RZ ;  /* 0x003004020f0a7810 */ /* 0x000fc80007ffe0ff */
[----:B------:R-:W-:Y:S02]  /*03f0*/  FSETP.GEU.AND P0, PT, |R10|, 5.8789094863358348022e-39, PT ;  /* 0x004004020a00780b */ /* 0x000fe40003f0e200 */
[----:B0-----:R-:W-:-:S08]  /*0400*/  DFMA R16, -R14, R10, 1 ;  /* 0x3ff000000e10742b */ /* 0x001fd0000000010a */
[----:B------:R-:W-:-:S08]  /*0410*/  DFMA R16, R16, R16, R16 ;  /* 0x000000101010722b */ /* 0x000fd00000000010 */
[----:B------:R-:W-:-:S08]  /*0420*/  DFMA R16, R10, R16, R10 ;  /* 0x000000100a10722b */ /* 0x000fd0000000000a */
[----:B------:R-:W-:-:S08]  /*0430*/  DFMA R18, -R14, R16, 1 ;  /* 0x3ff000000e12742b */ /* 0x000fd00000000110 */
[----:B------:R-:W-:Y:S01]  /*0440*/  DFMA R16, R16, R18, R16 ;  /* 0x000000121010722b */ /* 0x000fe20000000010 */
[----:B------:R-:W-:Y:S10]  /*0450*/  @P0 BRA `(.L_x_36) ;  /* 0x0000000000100947 */ /* 0x000ff40003800000 */
[----:B------:R-:W-:Y:S02]  /*0460*/  LOP3.LUT R10, R15, 0x7fffffff, RZ, 0xc0, !PT ;  /* 0x7fffffff0f0a7812 */ /* 0x000fe400078ec0ff */
[----:B------:R-:W-:-:S03]  /*0470*/  MOV R0, 0x4a0 ;  /* 0x000004a000007802 */ /* 0x000fc60000000f00 */
[----:B------:R-:W-:-:S07]  /*0480*/  VIADD R10, R10, 0xfff00000 ;  /* 0xfff000000a0a7836 */ /* 0x000fce0000000000 */
[----:B------:R-:W-:Y:S05]  /*0490*/  CALL.REL.NOINC `($__internal_0_$__cuda_sm20_dblrcp_rn_slowpath_v3) ;  /* 0x0000002400a47944 */ /* 0x000fea0003c00000 */
.L_x_36:
[----:B------:R-:W-:Y:S05]  /*04a0*/  BSYNC.RECONVERGENT B1 ;  /* 0x0000000000017941 */ /* 0x000fea0003800200 */
.L_x_35:
[----:B------:R-:W2:Y:S04]  /*04b0*/  LDG.E R7, desc[UR14][R8.64+-0xc] ;  /* 0xfffff40e08077981 */ /* 0x000ea8000c1e1900 */
[----:B------:R-:W3:Y:S01]  /*04c0*/  LDG.E R0, desc[UR14][R12.64+-0xc] ;  /* 0xfffff40e0c007981 */ /* 0x000ee2000c1e1900 */
[----:B------:R-:W0:Y:S01]  /*04d0*/  F2F.F64.F32 R10, R3 ;  /* 0x00000003000a7310 */ /* 0x000e220000201800 */
[----:B------:R-:W-:Y:S01]  /*04e0*/  BSSY.RECONVERGENT B0, `(.L_x_37) ;  /* 0x0000013000007945 */ /* 0x000fe20003800200 */
[----:B0-----:R-:W-:-:S06]  /*04f0*/  DADD R10, R10, R16 ;  /* 0x000000000a0a7229 */ /* 0x001fcc0000000010 */
[----:B------:R0:W1:Y:S01]  /*0500*/  F2F.F32.F64 R18, R10 ;  /* 0x0000000a00127310 */ /* 0x0000620000301000 */
[----:B--2---:R-:W-:Y:S01]  /*0510*/  FADD R7, R6, -R7 ;  /* 0x8000000706077221 */ /* 0x004fe20000000000 */
[----:B---3--:R-:W-:-:S03]  /*0520*/  FADD R0, R5, -R0 ;  /* 0x8000000005007221 */ /* 0x008fc60000000000 */
[----:B------:R-:W-:-:S04]  /*0530*/  FMUL R7, R7, R7 ;  /* 0x0000000707077220 */ /* 0x000fc80000400000 */
[----:B------:R-:W-:-:S04]  /*0540*/  FFMA R14, R0, R0, R7 ;  /* 0x00000000000e7223 */ /* 0x000fc80000000007 */
[----:B------:R0:W2:Y:S01]  /*0550*/  MUFU.RSQ R7, R14 ;  /* 0x0000000e00077308 */ /* 0x0000a20000001400 */
[----:B------:R-:W-:-:S04]  /*0560*/  IADD3 R0, PT, PT, R14, -0xd000000, RZ ;  /* 0xf30000000e007810 */ /* 0x000fc80007ffe0ff */
[----:B------:R-:W-:-:S13]  /*0570*/  ISETP.GT.U32.AND P0, PT, R0, 0x727fffff, PT ;  /* 0x727fffff0000780c */ /* 0x000fda0003f04070 */
[----:B012---:R-:W-:Y:S05]  /*0580*/  @!P0 BRA `(.L_x_38) ;  /* 0x0000000000108947 */ /* 0x007fea0003800000 */
[----:B------:R-:W-:Y:S01]  /*0590*/  IMAD.MOV.U32 R0, RZ, RZ, R14 ;  /* 0x000000ffff007224 */ /* 0x000fe200078e000e */
[----:B------:R-:W-:-:S07]  /*05a0*/  MOV R10, 0x5c0 ;  /* 0x000005c0000a7802 */ /* 0x000fce0000000f00 */
[----:B------:R-:W-:Y:S05]  /*05b0*/  CALL.REL.NOINC `($__internal_1_$__cuda_sm20_sqrt_rn_f32_slowpath) ;  /* 0x0000002400f87944 */ /* 0x000fea0003c00000 */
[----:B------:R-:W-:Y:S05]  /*05c0*/  BRA `(.L_x_39) ;  /* 0x0000000000107947 */ /* 0x000fea0003800000 */
.L_x_38:
[----:B------:R-:W-:Y:S01]  /*05d0*/  FMUL.FTZ R11, R14, R7 ;  /* 0x000000070e0b7220 */ /* 0x000fe20000410000 */
[----:B------:R-:W-:-:S03]  /*05e0*/  FMUL.FTZ R3, R7, 0.5 ;  /* 0x3f00000007037820 */ /* 0x000fc60000410000 */
[----:B------:R-:W-:-:S04]  /*05f0*/  FFMA R0, -R11, R11, R14 ;  /* 0x0000000b0b007223 */ /* 0x000fc8000000010e */
[----:B------:R-:W-:-:S07]  /*0600*/  FFMA R11, R0, R3, R11 ;  /* 0x00000003000b7223 */ /* 0x000fce000000000b */
.L_x_39:
[----:B------:R-:W-:Y:S05]  /*0610*/  BSYNC.RECONVERGENT B0 ;  /* 0x0000000000007941 */ /* 0x000fea0003800200 */
.L_x_37:
        /* <DEDUP_REMOVED lines=17> */
.L_x_41:
[----:B------:R-:W-:Y:S05]  /*0730*/  BSYNC.RECONVERGENT B1 ;  /* 0x0000000000017941 */ /* 0x000fea0003800200 */
.L_x_40:
[----:B------:R-:W2:Y:S04]  /*0740*/  LDG.E R3, desc[UR14][R8.64+-0x8] ;  /* 0xfffff80e08037981 */ /* 0x000ea8000c1e1900 */
[----:B------:R-:W3:Y:S01]  /*0750*/  LDG.E R0, desc[UR14][R12.64+-0x8] ;  /* 0xfffff80e0c007981 */ /* 0x000ee2000c1e1900 */
[----:B------:R-:W0:Y:S01]  /*0760*/  F2F.F64.F32 R18, R18 ;  /* 0x0000001200127310 */ /* 0x000e220000201800 */
[----:B------:R-:W-:Y:S01]  /*0770*/  BSSY.RECONVERGENT B0, `(.L_x_42) ;  /* 0x0000013000007945 */ /* 0x000fe20003800200 */
[----:B0-----:R-:W-:Y:S01]  /*0780*/  DADD R16, R18, R16 ;  /* 0x0000000012107229 */ /* 0x001fe20000000010 */
[----:B--2---:R-:W-:Y:S01]  /*0790*/  FADD R3, R6, -R3 ;  /* 0x8000000306037221 */ /* 0x004fe20000000000 */
[----:B---3--:R-:W-:-:S03]  /*07a0*/  FADD R0, R5, -R0 ;  /* 0x8000000005007221 */ /* 0x008fc60000000000 */
[----:B------:R-:W-:-:S04]  /*07b0*/  FMUL R3, R3, R3 ;  /* 0x0000000303037220 */ /* 0x000fc80000400000 */
[----:B------:R-:W-:Y:S02]  /*07c0*/  FFMA R10, R0, R0, R3 ;  /* 0x00000000000a7223 */ /* 0x000fe40000000003 */
[----:B------:R0:W1:Y:S03]  /*07d0*/  F2F.F32.F64 R3, R16 ;  /* 0x0000001000037310 */ /* 0x0000660000301000 */
[----:B------:R-:W-:-:S04]  /*07e0*/  IADD3 R0, PT, PT, R10, -0xd000000, RZ ;  /* 0xf30000000a007810 */ /* 0x000fc80007ffe0ff */
[----:B------:R-:W-:Y:S01]  /*07f0*/  ISETP.GT.U32.AND P0, PT, R0, 0x727fffff, PT ;  /* 0x727fffff0000780c */ /* 0x000fe20003f04070 */
[----:B------:R0:W2:-:S12]  /*0800*/  MUFU.RSQ R7, R10 ;  /* 0x0000000a00077308 */ /* 0x0000980000001400 */
[----:B01----:R-:W-:Y:S05]  /*0810*/  @!P0 BRA `(.L_x_43) ;  /* 0x0000000000108947 */ /* 0x003fea0003800000 */
[----:B------:R-:W-:Y:S01]  /*0820*/  IMAD.MOV.U32 R0, RZ, RZ, R10 ;  /* 0x000000ffff007224 */ /* 0x000fe200078e000a */
[----:B------:R-:W-:-:S07]  /*0830*/  MOV R10, 0x850 ;  /* 0x00000850000a7802 */ /* 0x000fce0000000f00 */
[----:B--2---:R-:W-:Y:S05]  /*0840*/  CALL.REL.NOINC `($__internal_1_$__cuda_sm20_sqrt_rn_f32_slowpath) ;  /* 0x0000002400547944 */ /* 0x004fea0003c00000 */
[----:B------:R-:W-:Y:S05]  /*0850*/  BRA `(.L_x_44) ;  /* 0x0000000000107947 */ /* 0x000fea0003800000 */
.L_x_43:
[----:B--2---:R-:W-:Y:S01]  /*0860*/  FMUL.FTZ R11, R10, R7 ;  /* 0x000000070a0b7220 */ /* 0x004fe20000410000 */
[----:B------:R-:W-:-:S03]  /*0870*/  FMUL.FTZ R7, R7, 0.5 ;  /* 0x3f00000007077820 */ /* 0x000fc60000410000 */
[----:B------:R-:W-:-:S04]  /*0880*/  FFMA R0, -R11, R11, R10 ;  /* 0x0000000b0b007223 */ /* 0x000fc8000000010a */
[----:B------:R-:W-:-:S07]  /*0890*/  FFMA R11, R0, R7, R11 ;  /* 0x00000007000b7223 */ /* 0x000fce000000000b */
.L_x_44:
[----:B------:R-:W-:Y:S05]  /*08a0*/  BSYNC.RECONVERGENT B0 ;  /* 0x0000000000007941 */ /* 0x000fea0003800200 */
.L_x_42:
        /* <DEDUP_REMOVED lines=17> */
.L_x_46:
[----:B------:R-:W-:Y:S05]  /*09c0*/  BSYNC.RECONVERGENT B1 ;  /* 0x0000000000017941 */ /* 0x000fea0003800200 */
.L_x_45:
        /* <DEDUP_REMOVED lines=18> */
.L_x_48:
[----:B------:R-:W-:Y:S01]  /*0af0*/  FMUL.FTZ R11, R14, R7 ;  /* 0x000000070e0b7220 */ /* 0x000fe20000410000 */
[----:B------:R-:W-:-:S03]  /*0b00*/  FMUL.FTZ R3, R7, 0.5 ;  /* 0x3f00000007037820 */ /* 0x000fc60000410000 */
[----:B------:R-:W-:-:S04]  /*0b10*/  FFMA R0, -R11, R11, R14 ;  /* 0x0000000b0b007223 */ /* 0x000fc8000000010e */
[----:B------:R-:W-:-:S07]  /*0b20*/  FFMA R11, R0, R3, R11 ;  /* 0x00000003000b7223 */ /* 0x000fce000000000b */
.L_x_49:
[----:B------:R-:W-:Y:S05]  /*0b30*/  BSYNC.RECONVERGENT B0 ;  /* 0x0000000000007941 */ /* 0x000fea0003800200 */
.L_x_47:
        /* <DEDUP_REMOVED lines=17> */
.L_x_51:
[----:B------:R-:W-:Y:S05]  /*0c50*/  BSYNC.RECONVERGENT B1 ;  /* 0x0000000000017941 */ /* 0x000fea0003800200 */
.L_x_50:
        /* <DEDUP_REMOVED lines=18> */
.L_x_53:
[----:B--2---:R-:W-:Y:S01]  /*0d80*/  FMUL.FTZ R11, R10, R7 ;  /* 0x000000070a0b7220 */ /* 0x004fe20000410000 */
[----:B------:R-:W-:-:S03]  /*0d90*/  FMUL.FTZ R7, R7, 0.5 ;  /* 0x3f00000007077820 */ /* 0x000fc60000410000 */
[----:B------:R-:W-:-:S04]  /*0da0*/  FFMA R0, -R11, R11, R10 ;  /* 0x0000000b0b007223 */ /* 0x000fc8000000010a */
[----:B------:R-:W-:-:S07]  /*0db0*/  FFMA R11, R0, R7, R11 ;  /* 0x00000007000b7223 */ /* 0x000fce000000000b */
.L_x_54:
[----:B------:R-:W-:Y:S05]  /*0dc0*/  BSYNC.RECONVERGENT B0 ;  /* 0x0000000000007941 */ /* 0x000fea0003800200 */
.L_x_52:
        /* <DEDUP_REMOVED lines=17> */
.L_x_56:
[----:B------:R-:W-:Y:S05]  /*0ee0*/  BSYNC.RECONVERGENT B1 ;  /* 0x0000000000017941 */ /* 0x000fea0003800200 */
.L_x_55:
        /* <DEDUP_REMOVED lines=18> */
.L_x_58:
[----:B------:R-:W-:Y:S01]  /*1010*/  FMUL.FTZ R11, R14, R7 ;  /* 0x000000070e0b7220 */ /* 0x000fe20000410000 */
[----:B------:R-:W-:-:S03]  /*1020*/  FMUL.FTZ R3, R7, 0.5 ;  /* 0x3f00000007037820 */ /* 0x000fc60000410000 */
[----:B------:R-:W-:-:S04]  /*1030*/  FFMA R0, -R11, R11, R14 ;  /* 0x0000000b0b007223 */ /* 0x000fc8000000010e */
[----:B------:R-:W-:-:S07]  /*1040*/  FFMA R11, R0, R3, R11 ;  /* 0x00000003000b7223 */ /* 0x000fce000000000b */
.L_x_59:
[----:B------:R-:W-:Y:S05]  /*1050*/  BSYNC.RECONVERGENT B0 ;  /* 0x0000000000007941 */ /* 0x000fea0003800200 */
.L_x_57:
        /* <DEDUP_REMOVED lines=17> */
.L_x_61:
[----:B------:R-:W-:Y:S05]  /*1170*/  BSYNC.RECONVERGENT B1 ;  /* 0x0000000000017941 */ /* 0x000fea0003800200 */
.L_x_60:
        /* <DEDUP_REMOVED lines=18> */
.L_x_63:
[----:B--2---:R-:W-:Y:S01]  /*12a0*/  FMUL.FTZ R11, R10, R7 ;  /* 0x000000070a0b7220 */ /* 0x004fe20000410000 */
[----:B------:R-:W-:-:S03]  /*12b0*/  FMUL.FTZ R7, R7, 0.5 ;  /* 0x3f00000007077820 */ /* 0x000fc60000410000 */
[----:B------:R-:W-:-:S04]  /*12c0*/  FFMA R0, -R11, R11, R10 ;  /* 0x0000000b0b007223 */ /* 0x000fc8000000010a */
[----:B------:R-:W-:-:S07]  /*12d0*/  FFMA R11, R0, R7, R11 ;  /* 0x00000007000b7223 */ /* 0x000fce000000000b */
.L_x_64:
[----:B------:R-:W-:Y:S05]  /*12e0*/  BSYNC.RECONVERGENT B0 ;  /* 0x0000000000007941 */ /* 0x000fea0003800200 */
.L_x_62:
        /* <DEDUP_REMOVED lines=17> */
.L_x_66:
[----:B------:R-:W-:Y:S05]  /*1400*/  BSYNC.RECONVERGENT B1 ;  /* 0x0000000000017941 */ /* 0x000fea0003800200 */
.L_x_65:
        /* <DEDUP_REMOVED lines=18> */
.L_x_68:
[----:B------:R-:W-:Y:S01]  /*1530*/  FMUL.FTZ R11, R14, R7 ;  /* 0x000000070e0b7220 */ /* 0x000fe20000410000 */
[----:B------:R-:W-:-:S03]  /*1540*/  FMUL.FTZ R3, R7, 0.5 ;  /* 0x3f00000007037820 */ /* 0x000fc60000410000 */
[----:B------:R-:W-:-:S04]  /*1550*/  FFMA R0, -R11, R11, R14 ;  /* 0x0000000b0b007223 */ /* 0x000fc8000000010e */
[----:B------:R-:W-:-:S07]  /*1560*/  FFMA R11, R0, R3, R11 ;  /* 0x00000003000b7223 */ /* 0x000fce000000000b */
.L_x_69:
[----:B------:R-:W-:Y:S05]  /*1570*/  BSYNC.RECONVERGENT B0 ;  /* 0x0000000000007941 */ /* 0x000fea0003800200 */
.L_x_67:
        /* <DEDUP_REMOVED lines=17> */
.L_x_71:
[----:B------:R-:W-:Y:S05]  /*1690*/  BSYNC.RECONVERGENT B1 ;  /* 0x0000000000017941 */ /* 0x000fea0003800200 */
.L_x_70:
[----:B------:R-:W0:Y:S01]  /*16a0*/  F2F.F64.F32 R18, R18 ;  /* 0x0000001200127310 */ /* 0x000e220000201800 */
[----:B------:R-:W-:Y:S01]  /*16b0*/  UIADD3 UR9, UPT, UPT, UR9, 0x8, URZ ;  /* 0x0000000809097890 */ /* 0x000fe2000fffe0ff */
[----:B------:R-:W-:Y:S02]  /*16c0*/  IADD3 R8, P1, PT, R8, 0x20, RZ ;  /* 0x0000002008087810 */ /* 0x000fe40007f3e0ff */
[----:B------:R-:W-:Y:S01]  /*16d0*/  IADD3 R12, P0, PT, R12, 0x20, RZ ;  /* 0x000000200c0c7810 */ /* 0x000fe20007f1e0ff */
[----:B------:R-:W-:Y:S02]  /*16e0*/  UISETP.NE.AND UP0, UPT, UR9, URZ, UPT ;  /* 0x000000ff0900728c */ /* 0x000fe4000bf05270 */
[----:B------:R-:W-:Y:S01]  /*16f0*/  IMAD.X R9, RZ, RZ, R9, P1 ;  /* 0x000000ffff097224 */ /* 0x000fe200008e0609 */
[----:B------:R-:W-:Y:S01]  /*1700*/  IADD3.X R13, PT, PT, RZ, R13, RZ, P0, !PT ;  /* 0x0000000dff0d7210 */ /* 0x000fe200007fe4ff */
[----:B0-----:R-:W-:-:S06]  /*1710*/  DADD R16, R18, R16 ;  /* 0x0000000012107229 */ /* 0x001fcc0000000010 */
[----:B------:R0:W1:Y:S01]  /*1720*/  F2F.F32.F64 R3, R16 ;  /* 0x0000001000037310 */ /* 0x0000620000301000 */
[----:B------:R-:W-:Y:S05]  /*1730*/  BRA.U UP0, `(.L_x_72) ;  /* 0xffffffe900c47547 */ /* 0x000fea000b83ffff */
.L_x_31:
[----:B------:R-:W-:-:S09]  /*1740*/  UISETP.NE.AND UP0, UPT, UR12, URZ, UPT ;  /* 0x000000ff0c00728c */ /* 0x000fd2000bf05270 */
[----:B------:R-:W-:Y:S05]  /*1750*/  BRA.U !UP0, `(.L_x_30) ;  /* 0x0000001108e47547 */ /* 0x000fea000b800000 */
[----:B------:R-:W2:Y:S01]  /*1760*/  LDCU UR4, c[0x0][0x398] ;  /* 0x00007300ff0477ac */ /* 0x000ea20008000800 */
[----:B------:R-:W-:Y:S02]  /*1770*/  UISETP.GE.U32.AND UP0, UPT, UR12, 0x4, UPT ;  /* 0x000000040c00788c */ /* 0x000fe4000bf06070 */
[----:B--2---:R-:W-:-:S07]  /*1780*/  ULOP3.LUT UR4, UR4, 0x3, URZ, 0xc0, !UPT ;  /* 0x0000000304047892 */ /* 0x004fce000f8ec0ff */
[----:B------:R-:W-:Y:S05]  /*1790*/  BRA.U !UP0, `(.L_x_73) ;  /* 0x0000000908a47547 */ /* 0x000fea000b800000 */
[----:B------:R-:W2:Y:S08]  /*17a0*/  LDC.64 R8, c[0x0][0x388] ;  /* 0x0000e200ff087b82 */ /* 0x000eb00000000a00 */
[----:B------:R-:W3:Y:S01]  /*17b0*/  LDC.64 R12, c[0x0][0x380] ;  /* 0x0000e000ff0c7b82 */ /* 0x000ee20000000a00 */
[----:B--2---:R-:W-:-:S05]  /*17c0*/  IMAD.WIDE.U32 R8, R4, 0x4, R8 ;  /* 0x0000000404087825 */ /* 0x004fca00078e0008 */
[----:B------:R-:W2:Y:S01]  /*17d0*/  LDG.E R7, desc[UR14][R8.64] ;  /* 0x0000000e08077981 */ /* 0x000ea2000c1e1900 */
[----:B---3--:R-:W-:-:S05]  /*17e0*/  IMAD.WIDE.U32 R12, R4, 0x4, R12 ;  /* 0x00000004040c7825 */ /* 0x008fca00078e000c */
[----:B------:R-:W3:Y:S01]  /*17f0*/  LDG.E R0, desc[UR14][R12.64] ;  /* 0x0000000e0c007981 */ /* 0x000ee2000c1e1900 */
[----:B------:R-:W-:Y:S01]  /*1800*/  BSSY.RECONVERGENT B0, `(.L_x_74) ;  /* 0x0000011000007945 */ /* 0x000fe20003800200 */
[----:B--2---:R-:W-:-:S04]  /*1810*/  FADD R7, R6, -R7 ;  /* 0x8000000706077221 */ /* 0x004fc80000000000 */
[----:B------:R-:W-:Y:S01]  /*1820*/  FMUL R7, R7, R7 ;  /* 0x0000000707077220 */ /* 0x000fe20000400000 */
[----:B---3--:R-:W-:-:S04]  /*1830*/  FADD R0, R5, -R0 ;  /* 0x8000000005007221 */ /* 0x008fc80000000000 */
[----:B------:R-:W-:-:S05]  /*1840*/  FFMA R10, R0, R0, R7 ;  /* 0x00000000000a7223 */ /* 0x000fca0000000007 */
[----:B------:R-:W-:Y:S01]  /*1850*/  IADD3 R0, PT, PT, R10, -0xd000000, RZ ;  /* 0xf30000000a007810 */ /* 0x000fe20007ffe0ff */
[----:B------:R2:W3:Y:S03]  /*1860*/  MUFU.RSQ R7, R10 ;  /* 0x0000000a00077308 */ /* 0x0004e60000001400 */
[----:B------:R-:W-:-:S13]  /*1870*/  ISETP.GT.U32.AND P0, PT, R0, 0x727fffff, PT ;  /* 0x727fffff0000780c */ /* 0x000fda0003f04070 */
[----:B--2---:R-:W-:Y:S05]  /*1880*/  @!P0 BRA `(.L_x_75) ;  /* 0x0000000000108947 */ /* 0x004fea0003800000 */
[----:B------:R-:W-:Y:S01]  /*1890*/  IMAD.MOV.U32 R0, RZ, RZ, R10 ;  /* 0x000000ffff007224 */ /* 0x000fe200078e000a */
[----:B------:R-:W-:-:S07]  /*18a0*/  MOV R10, 0x18c0 ;  /* 0x000018c0000a7802 */ /* 0x000fce0000000f00 */
[----:B01-3--:R-:W-:Y:S05]  /*18b0*/  CALL.REL.NOINC `($__internal_1_$__cuda_sm20_sqrt_rn_f32_slowpath) ;  /* 0x0000001400387944 */ /* 0x00bfea0003c00000 */
[----:B------:R-:W-:Y:S05]  /*18c0*/  BRA `(.L_x_76) ;  /* 0x0000000000107947 */ /* 0x000fea0003800000 */
.L_x_75:
[----:B---3--:R-:W-:Y:S01]  /*18d0*/  FMUL.FTZ R11, R10, R7 ;  /* 0x000000070a0b7220 */ /* 0x008fe20000410000 */
[----:B------:R-:W-:-:S03]  /*18e0*/  FMUL.FTZ R7, R7, 0.5 ;  /* 0x3f00000007077820 */ /* 0x000fc60000410000 */
[----:B------:R-:W-:-:S04]  /*18f0*/  FFMA R0, -R11, R11, R10 ;  /* 0x0000000b0b007223 */ /* 0x000fc8000000010a */
[----:B------:R-:W-:-:S07]  /*1900*/  FFMA R11, R0, R7, R11 ;  /* 0x00000007000b7223 */ /* 0x000fce000000000b */
.L_x_76:
[----:B------:R-:W-:Y:S05]  /*1910*/  BSYNC.RECONVERGENT B0 ;  /* 0x0000000000007941 */ /* 0x000fea0003800200 */
.L_x_74:
[C---:B------:R-:W-:Y:S01]  /*1920*/  FSETP.NEU.AND P0, PT, R11.reuse, RZ, PT ;  /* 0x000000ff0b00720b */ /* 0x040fe20003f0d000 */
[----:B------:R-:W-:Y:S03]  /*1930*/  BSSY.RECONVERGENT B1, `(.L_x_77) ;  /* 0x0000010000017945 */ /* 0x000fe60003800200 */
[----:B------:R-:W-:-:S06]  /*1940*/  FSEL R14, R11, 9.9999998245167004418e-14, P0 ;  /* 0x29e12e130b0e7808 */ /* 0x000fcc0000000000 */
[----:B------:R-:W2:Y:S08]  /*1950*/  F2F.F64.F32 R14, R14 ;  /* 0x0000000e000e7310 */ /* 0x000eb00000201800 */
[----:B--2---:R-:W0:Y:S01]  /*1960*/  MUFU.RCP64H R11, R15 ;  /* 0x0000000f000b7308 */ /* 0x004e220000001800 */
        /* <DEDUP_REMOVED lines=11> */
[----:B-1----:R-:W-:Y:S05]  /*1a20*/  CALL.REL.NOINC `($__internal_0_$__cuda_sm20_dblrcp_rn_slowpath_v3) ;  /* 0x0000001000407944 */ /* 0x002fea0003c00000 */
.L_x_78:
[----:B------:R-:W-:Y:S05]  /*1a30*/  BSYNC.RECONVERGENT B1 ;  /* 0x0000000000017941 */ /* 0x000fea0003800200 */
.L_x_77:
[----:B------:R-:W2:Y:S04]  /*1a40*/  LDG.E R7, desc[UR14][R8.64+0x4] ;  /* 0x0000040e08077981 */ /* 0x000ea8000c1e1900 */
[----:B------:R-:W3:Y:S01]  /*1a50*/  LDG.E R0, desc[UR14][R12.64+0x4] ;  /* 0x0000040e0c007981 */ /* 0x000ee2000c1e1900 */
[----:B-1----:R-:W0:Y:S01]  /*1a60*/  F2F.F64.F32 R10, R3 ;  /* 0x00000003000a7310 */ /* 0x002e220000201800 */
        /* <DEDUP_REMOVED lines=11> */
[----:B------:R-:W-:Y:S02]  /*1b20*/  MOV R0, R14 ;  /* 0x0000000e00007202 */ /* 0x000fe40000000f00 */
[----:B------:R-:W-:-:S07]  /*1b30*/  MOV R10, 0x1b50 ;  /* 0x00001b50000a7802 */ /* 0x000fce0000000f00 */
[----:B------:R-:W-:Y:S05]  /*1b40*/  CALL.REL.NOINC `($__internal_1_$__cuda_sm20_sqrt_rn_f32_slowpath) ;  /* 0x0000001000947944 */ /* 0x000fea0003c00000 */
[----:B------:R-:W-:Y:S05]  /*1b50*/  BRA `(.L_x_81) ;  /* 0x0000000000107947 */ /* 0x000fea0003800000 */
.L_x_80:
[----:B------:R-:W-:Y:S01]  /*1b60*/  FMUL.FTZ R11, R14, R7 ;  /* 0x000000070e0b7220 */ /* 0x000fe20000410000 */
[----:B------:R-:W-:-:S03]  /*1b70*/  FMUL.FTZ R3, R7, 0.5 ;  /* 0x3f00000007037820 */ /* 0x000fc60000410000 */
[----:B------:R-:W-:-:S04]  /*1b80*/  FFMA R0, -R11, R11, R14 ;  /* 0x0000000b0b007223 */ /* 0x000fc8000000010e */
[----:B------:R-:W-:-:S07]  /*1b90*/  FFMA R11, R0, R3, R11 ;  /* 0x00000003000b7223 */ /* 0x000fce000000000b */
.L_x_81:
[----:B------:R-:W-:Y:S05]  /*1ba0*/  BSYNC.RECONVERGENT B0 ;  /* 0x0000000000007941 */ /* 0x000fea0003800200 */
.L_x_79:
[C---:B------:R-:W-:Y:S01]  /*1bb0*/  FSETP.NEU.AND P0, PT, R11.reuse, RZ, PT ;  /* 0x000000ff0b00720b */ /* 0x040fe20003f0d000 */
[----:B------:R-:W-:Y:S03]  /*1bc0*/  BSSY.RECONVERGENT B1, `(.L_x_82) ;  /* 0x0000010000017945 */ /* 0x000fe60003800200 */
[----:B------:R-:W-:-:S06]  /*1bd0*/  FSEL R14, R11, 9.9999998245167004418e-14, P0 ;  /* 0x29e12e130b0e7808 */ /* 0x000fcc0000000000 */
[----:B------:R-:W0:Y:S08]  /*1be0*/  F2F.F64.F32 R14, R14 ;  /* 0x0000000e000e7310 */ /* 0x000e300000201800 */
[----:B0-----:R-:W0:Y:S01]  /*1bf0*/  MUFU.RCP64H R11, R15 ;  /* 0x0000000f000b7308 */ /* 0x001e220000001800 */
[----:B------:R-:W-:-:S05]  /*1c00*/  VIADD R10, R15, 0x300402 ;  /* 0x003004020f0a7836 */ /* 0x000fca0000000000 */
[----:B------:R-:W-:Y:S01]  /*1c10*/  FSETP.GEU.AND P0, PT, |R10|, 5.8789094863358348022e-39, PT ;  /* 0x004004020a00780b */ /* 0x000fe20003f0e200 */
[----:B0-----:R-:W-:-:S08]  /*1c20*/  DFMA R16, -R14, R10, 1 ;  /* 0x3ff000000e10742b */ /* 0x001fd0000000010a */
[----:B------:R-:W-:-:S08]  /*1c30*/  DFMA R16, R16, R16, R16 ;  /* 0x000000101010722b */ /* 0x000fd00000000010 */
[----:B------:R-:W-:-:S08]  /*1c40*/  DFMA R16, R10, R16, R10 ;  /* 0x000000100a10722b */ /* 0x000fd0000000000a */
[----:B------:R-:W-:-:S08]  /*1c50*/  DFMA R20, -R14, R16, 1 ;  /* 0x3ff000000e14742b */ /* 0x000fd00000000110 */
[----:B------:R-:W-:Y:S01]  /*1c60*/  DFMA R16, R16, R20, R16 ;  /* 0x000000141010722b */ /* 0x000fe20000000010 */
[----:B------:R-:W-:Y:S10]  /*1c70*/  @P0 BRA `(.L_x_83) ;  /* 0x0000000000100947 */ /* 0x000ff40003800000 */
[----:B------:R-:W-:Y:S02]  /*1c80*/  LOP3.LUT R10, R15, 0x7fffffff, RZ, 0xc0, !PT ;  /* 0x7fffffff0f0a7812 */ /* 0x000fe400078ec0ff */
[----:B------:R-:W-:Y:S02]  /*1c90*/  MOV R0, 0x1cc0 ;  /* 0x00001cc000007802 */ /* 0x000fe40000000f00 */
[----:B------:R-:W-:-:S07]  /*1ca0*/  IADD3 R10, PT, PT, R10, -0x100000, RZ ;  /* 0xfff000000a0a7810 */ /* 0x000fce0007ffe0ff */
[----:B------:R-:W-:Y:S05]  /*1cb0*/  CALL.REL.NOINC `($__internal_0_$__cuda_sm20_dblrcp_rn_slowpath_v3) ;  /* 0x0000000c009c7944 */ /* 0x000fea0003c00000 */
.L_x_83:
[----:B------:R-:W-:Y:S05]  /*1cc0*/  BSYNC.RECONVERGENT B1 ;  /* 0x0000000000017941 */ /* 0x000fea0003800200 */
.L_x_82:
        /* <DEDUP_REMOVED lines=18> */
.L_x_85:
[----:B--2---:R-:W-:Y:S01]  /*1df0*/  FMUL.FTZ R11, R10, R7 ;  /* 0x000000070a0b7220 */ /* 0x004fe20000410000 */
[----:B------:R-:W-:-:S03]  /*1e00*/  FMUL.FTZ R7, R7, 0.5 ;  /* 0x3f00000007077820 */ /* 0x000fc60000410000 */
[----:B------:R-:W-:-:S04]  /*1e10*/  FFMA R0, -R11, R11, R10 ;  /* 0x0000000b0b007223 */ /* 0x000fc8000000010a */
[----:B------:R-:W-:-:S07]  /*1e20*/  FFMA R11, R0, R7, R11 ;  /* 0x00000007000b7223 */ /* 0x000fce000000000b */
.L_x_86:
[----:B------:R-:W-:Y:S05]  /*1e30*/  BSYNC.RECONVERGENT B0 ;  /* 0x0000000000007941 */ /* 0x000fea0003800200 */
.L_x_84:
        /* <DEDUP_REMOVED lines=17> */
.L_x_88:
[----:B------:R-:W-:Y:S05]  /*1f50*/  BSYNC.RECONVERGENT B1 ;  /* 0x0000000000017941 */ /* 0x000fea0003800200 */
.L_x_87:
        /* <DEDUP_REMOVED lines=10> */
[----:B------:R-:W-:Y:S01]  /*2000*/  VIADD R0, R14, 0xf3000000 ;  /* 0xf30000000e007836 */ /* 0x000fe20000000000 */
[----:B------:R0:W2:Y:S04]  /*2010*/  MUFU.RSQ R7, R14 ;  /* 0x0000000e00077308 */ /* 0x0000a80000001400 */
[----:B------:R-:W-:-:S13]  /*2020*/  ISETP.GT.U32.AND P0, PT, R0, 0x727fffff, PT ;  /* 0x727fffff0000780c */ /* 0x000fda0003f04070 */
[----:B012---:R-:W-:Y:S05]  /*2030*/  @!P0 BRA `(.L_x_90) ;  /* 0x0000000000108947 */ /* 0x007fea0003800000 */
[----:B------:R-:W-:Y:S02]  /*2040*/  MOV R0, R14 ;  /* 0x0000000e00007202 */ /* 0x000fe40000000f00 */
[----:B------:R-:W-:-:S07]  /*2050*/  MOV R10, 0x2070 ;  /* 0x00002070000a7802 */ /* 0x000fce0000000f00 */
[----:B------:R-:W-:Y:S05]  /*2060*/  CALL.REL.NOINC `($__internal_1_$__cuda_sm20_sqrt_rn_f32_slowpath) ;  /* 0x0000000c004c7944 */ /* 0x000fea0003c00000 */
[----:B------:R-:W-:Y:S05]  /*2070*/  BRA `(.L_x_91) ;  /* 0x0000000000107947 */ /* 0x000fea0003800000 */
.L_x_90:
[----:B------:R-:W-:Y:S01]  /*2080*/  FMUL.FTZ R11, R14, R7 ;  /* 0x000000070e0b7220 */ /* 0x000fe20000410000 */
[----:B------:R-:W-:-:S03]  /*2090*/  FMUL.FTZ R3, R7, 0.5 ;  /* 0x3f00000007037820 */ /* 0x000fc60000410000 */
[----:B------:R-:W-:-:S04]  /*20a0*/  FFMA R0, -R11, R11, R14 ;  /* 0x0000000b0b007223 */ /* 0x000fc8000000010e */
[----:B------:R-:W-:-:S07]  /*20b0*/  FFMA R11, R0, R3, R11 ;  /* 0x00000003000b7223 */ /* 0x000fce000000000b */
.L_x_91:
[----:B------:R-:W-:Y:S05]  /*20c0*/  BSYNC.RECONVERGENT B0 ;  /* 0x0000000000007941 */ /* 0x000fea0003800200 */
.L_x_89:
        /* <DEDUP_REMOVED lines=17> */
.L_x_93:
[----:B------:R-:W-:Y:S05]  /*21e0*/  BSYNC.RECONVERGENT B1 ;  /* 0x0000000000017941 */ /* 0x000fea0003800200 */
.L_x_92:
[----:B------:R-:W0:Y:S01]  /*21f0*/  F2F.F64.F32 R18, R18 ;  /* 0x0000001200127310 */ /* 0x000e220000201800 */
[----:B------:R-:W-:Y:S01]  /*2200*/  IADD3 R4, PT, PT, R4, 0x4, RZ ;  /* 0x0000000404047810 */ /* 0x000fe20007ffe0ff */
[----:B0-----:R-:W-:-:S06]  /*2210*/  DADD R16, R18, R16 ;  /* 0x0000000012107229 */ /* 0x001fcc0000000010 */
[----:B------:R2:W3:Y:S05]  /*2220*/  F2F.F32.F64 R3, R16 ;  /* 0x0000001000037310 */ /* 0x0004ea0000301000 */
.L_x_73:
[----:B------:R-:W-:-:S09]  /*2230*/  UISETP.NE.AND UP0, UPT, UR4, URZ, UPT ;  /* 0x000000ff0400728c */ /* 0x000fd2000bf05270 */
[----:B------:R-:W-:Y:S05]  /*2240*/  BRA.U !UP0, `(.L_x_30) ;  /* 0x0000000908287547 */ /* 0x000fea000b800000 */
[----:B------:R-:W-:-:S09]  /*2250*/  UISETP.NE.AND UP0, UPT, UR4, 0x1, UPT ;  /* 0x000000010400788c */ /* 0x000fd2000bf05270 */
[----:B------:R-:W-:Y:S05]  /*2260*/  BRA.U !UP0, `(.L_x_94) ;  /* 0x00000005085c7547 */ /* 0x000fea000b800000 */
[----:B------:R-:W4:Y:S08]  /*2270*/  LDC.64 R8, c[0x0][0x388] ;  /* 0x0000e200ff087b82 */ /* 0x000f300000000a00 */
[----:B------:R-:W5:Y:S01]  /*2280*/  LDC.64 R12, c[0x0][0x380] ;  /* 0x0000e000ff0c7b82 */ /* 0x000f620000000a00 */
[----:B----4-:R-:W-:-:S05]  /*2290*/  IMAD.WIDE.U32 R8, R4, 0x4, R8 ;  /* 0x0000000404087825 */ /* 0x010fca00078e0008 */
[----:B------:R-:W4:Y:S01]  /*22a0*/  LDG.E R7, desc[UR14][R8.64] ;  /* 0x0000000e08077981 */ /* 0x000f22000c1e1900 */
[----:B-----5:R-:W-:-:S05]  /*22b0*/  IMAD.WIDE.U32 R12, R4, 0x4, R12 ;  /* 0x00000004040c7825 */ /* 0x020fca00078e000c */
[----:B------:R-:W5:Y:S01]  /*22c0*/  LDG.E R0, desc[UR14][R12.64] ;  /* 0x0000000e0c007981 */ /* 0x000f62000c1e1900 */
[----:B------:R-:W-:Y:S01]  /*22d0*/  BSSY.RECONVERGENT B0, `(.L_x_95) ;  /* 0x0000011000007945 */ /* 0x000fe20003800200 */
[----:B----4-:R-:W-:-:S04]  /*22e0*/  FADD R7, R6, -R7 ;  /* 0x8000000706077221 */ /* 0x010fc80000000000 */
[----:B------:R-:W-:Y:S01]  /*22f0*/  FMUL R7, R7, R7 ;  /* 0x0000000707077220 */ /* 0x000fe20000400000 */
[----:B-----5:R-:W-:-:S04]  /*2300*/  FADD R0, R5, -R0 ;  /* 0x8000000005007221 */ /* 0x020fc80000000000 */
[----:B------:R-:W-:-:S05]  /*2310*/  FFMA R10, R0, R0, R7 ;  /* 0x00000000000a7223 */ /* 0x000fca0000000007 */
[----:B------:R-:W-:Y:S01]  /*2320*/  IADD3 R0, PT, PT, R10, -0xd000000, RZ ;  /* 0xf30000000a007810 */ /* 0x000fe20007ffe0ff */
[----:B------:R4:W0:Y:S03]  /*2330*/  MUFU.RSQ R7, R10 ;  /* 0x0000000a00077308 */ /* 0x0008260000001400 */
[----:B------:R-:W-:-:S13]  /*2340*/  ISETP.GT.U32.AND P0, PT, R0, 0x727fffff, PT ;  /* 0x727fffff0000780c */ /* 0x000fda0003f04070 */
[----:B----4-:R-:W-:Y:S05]  /*2350*/  @!P0 BRA `(.L_x_96) ;  /* 0x0000000000108947 */ /* 0x010fea0003800000 */
[----:B------:R-:W-:Y:S01]  /*2360*/  IMAD.MOV.U32 R0, RZ, RZ, R10 ;  /* 0x000000ffff007224 */ /* 0x000fe200078e000a */
[----:B------:R-:W-:-:S07]  /*2370*/  MOV R10, 0x2390 ;  /* 0x00002390000a7802 */ /* 0x000fce0000000f00 */
[----:B0123--:R-:W-:Y:S05]  /*2380*/  CALL.REL.NOINC `($__internal_1_$__cuda_sm20_sqrt_rn_f32_slowpath) ;  /* 0x0000000800847944 */ /* 0x00ffea0003c00000 */
[----:B------:R-:W-:Y:S05]  /*2390*/  BRA `(.L_x_97) ;  /* 0x0000000000107947 */ /* 0x000fea0003800000 */
.L_x_96:
[----:B0-----:R-:W-:Y:S01]  /*23a0*/  FMUL.FTZ R11, R10, R7 ;  /* 0x000000070a0b7220 */ /* 0x001fe20000410000 */
[----:B------:R-:W-:-:S03]  /*23b0*/  FMUL.FTZ R7, R7, 0.5 ;  /* 0x3f00000007077820 */ /* 0x000fc60000410000 */
[----:B------:R-:W-:-:S04]  /*23c0*/  FFMA R0, -R11, R11, R10 ;  /* 0x0000000b0b007223 */ /* 0x000fc8000000010a */
[----:B------:R-:W-:-:S07]  /*23d0*/  FFMA R11, R0, R7, R11 ;  /* 0x00000007000b7223 */ /* 0x000fce000000000b */
.L_x_97:
[----:B------:R-:W-:Y:S05]  /*23e0*/  BSYNC.RECONVERGENT B0 ;  /* 0x0000000000007941 */ /* 0x000fea0003800200 */
.L_x_95:
[C---:B------:R-:W-:Y:S01]  /*23f0*/  FSETP.NEU.AND P0, PT, R11.reuse, RZ, PT ;  /* 0x000000ff0b00720b */ /* 0x040fe20003f0d000 */
[----:B------:R-:W-:Y:S03]  /*2400*/  BSSY.RECONVERGENT B1, `(.L_x_98) ;  /* 0x0000010000017945 */ /* 0x000fe60003800200 */
[----:B------:R-:W-:-:S06]  /*2410*/  FSEL R14, R11, 9.9999998245167004418e-14, P0 ;  /* 0x29e12e130b0e7808 */ /* 0x000fcc0000000000 */
[----:B------:R-:W0:Y:S08]  /*2420*/  F2F.F64.F32 R14, R14 ;  /* 0x0000000e000e7310 */ /* 0x000e300000201800 */
[----:B0-----:R-:W2:Y:S01]  /*2430*/  MUFU.RCP64H R11, R15 ;  /* 0x0000000f000b7308 */ /* 0x001ea20000001800 */
[----:B------:R-:W-:-:S04]  /*2440*/  IADD3 R10, PT, PT, R15, 0x300402, RZ ;  /* 0x003004020f0a7810 */ /* 0x000fc80007ffe0ff */
[----:B------:R-:W-:Y:S02]  /*2450*/  FSETP.GEU.AND P0, PT, |R10|, 5.8789094863358348022e-39, PT ;  /* 0x004004020a00780b */ /* 0x000fe40003f0e200 */
[----:B--2---:R-:W-:-:S08]  /*2460*/  DFMA R16, -R14, R10, 1 ;  /* 0x3ff000000e10742b */ /* 0x004fd0000000010a */
        /* <DEDUP_REMOVED lines=8> */
[----:B-1-3--:R-:W-:Y:S05]  /*24f0*/  CALL.REL.NOINC `($__internal_0_$__cuda_sm20_dblrcp_rn_slowpath_v3) ;  /* 0x00000004008c7944 */ /* 0x00afea0003c00000 */
.L_x_99:
[----:B------:R-:W-:Y:S05]  /*2500*/  BSYNC.RECONVERGENT B1 ;  /* 0x0000000000017941 */ /* 0x000fea0003800200 */
.L_x_98:
[----:B------:R-:W2:Y:S04]  /*2510*/  LDG.E R9, desc[UR14][R8.64+0x4] ;  /* 0x0000040e08097981 */ /* 0x000ea8000c1e1900 */
[----:B------:R-:W4:Y:S01]  /*2520*/  LDG.E R12, desc[UR14][R12.64+0x4] ;  /* 0x0000040e0c0c7981 */ /* 0x000f22000c1e1900 */
[----:B-1-3--:R-:W0:Y:S01]  /*2530*/  F2F.F64.F32 R10, R3 ;  /* 0x00000003000a7310 */ /* 0x00ae220000201800 */
[----:B------:R-:W-:Y:S01]  /*2540*/  BSSY.RECONVERGENT B0, `(.L_x_100) ;  /* 0x0000013000007945 */ /* 0x000fe20003800200 */
[----:B0-----:R-:W-:-:S06]  /*2550*/  DADD R16, R10, R16 ;  /* 0x000000000a107229 */ /* 0x001fcc0000000010 */
[----:B------:R0:W1:Y:S01]  /*2560*/  F2F.F32.F64 R18, R16 ;  /* 0x0000001000127310 */ /* 0x0000620000301000 */
[----:B--2---:R-:W-:Y:S01]  /*2570*/  FADD R7, R6, -R9 ;  /* 0x8000000906077221 */ /* 0x004fe20000000000 */
[----:B----4-:R-:W-:-:S03]  /*2580*/  FADD R0, R5, -R12 ;  /* 0x8000000c05007221 */ /* 0x010fc60000000000 */
        /* <DEDUP_REMOVED lines=10> */
.L_x_101:
[----:B------:R-:W-:Y:S01]  /*2630*/  FMUL.FTZ R11, R14, R7 ;  /* 0x000000070e0b7220 */ /* 0x000fe20000410000 */
[----:B------:R-:W-:-:S03]  /*2640*/  FMUL.FTZ R3, R7, 0.5 ;  /* 0x3f00000007037820 */ /* 0x000fc60000410000 */
[----:B------:R-:W-:-:S04]  /*2650*/  FFMA R0, -R11, R11, R14 ;  /* 0x0000000b0b007223 */ /* 0x000fc8000000010e */
[----:B------:R-:W-:-:S07]  /*2660*/  FFMA R11, R0, R3, R11 ;  /* 0x00000003000b7223 */ /* 0x000fce000000000b */
.L_x_102:
[----:B------:R-:W-:Y:S05]  /*2670*/  BSYNC.RECONVERGENT B0 ;  /* 0x0000000000007941 */ /* 0x000fea0003800200 */
.L_x_100:
        /* <DEDUP_REMOVED lines=17> */
.L_x_104:
[----:B------:R-:W-:Y:S05]  /*2790*/  BSYNC.RECONVERGENT B1 ;  /* 0x0000000000017941 */ /* 0x000fea0003800200 */
.L_x_103:
[----:B------:R-:W0:Y:S01]  /*27a0*/  F2F.F64.F32 R18, R18 ;  /* 0x0000001200127310 */ /* 0x000e220000201800 */
[----:B------:R-:W-:Y:S01]  /*27b0*/  IADD3 R4, PT, PT, R4, 0x2, RZ ;  /* 0x0000000204047810 */ /* 0x000fe20007ffe0ff */
[----:B0-----:R-:W-:-:S06]  /*27c0*/  DADD R16, R18, R16 ;  /* 0x0000000012107229 */ /* 0x001fcc0000000010 */
[----:B------:R4:W0:Y:S05]  /*27d0*/  F2F.F32.F64 R3, R16 ;  /* 0x0000001000037310 */ /* 0x00082a0000301000 */
.L_x_94:
[----:B------:R-:W5:Y:S02]  /*27e0*/  LDCU UR5, c[0x0][0x398] ;  /* 0x00007300ff0577ac */ /* 0x000f640008000800 */
[----:B-----5:R-:W-:-:S04]  /*27f0*/  ULOP3.LUT UR5, UR5, 0x1, URZ, 0xc0, !UPT ;  /* 0x0000000105057892 */ /* 0x020fc8000f8ec0ff */
[----:B------:R-:W-:-:S09]  /*2800*/  UISETP.NE.U32.AND UP0, UPT, UR5, 0x1, UPT ;  /* 0x000000010500788c */ /* 0x000fd2000bf05070 */
[----:B------:R-:W-:Y:S05]  /*2810*/  BRA.U UP0, `(.L_x_30) ;  /* 0x0000000100b47547 */ /* 0x000fea000b800000 */
[----:B------:R-:W5:Y:S08]  /*2820*/  LDC.64 R10, c[0x0][0x388] ;  /* 0x0000e200ff0a7b82 */ /* 0x000f700000000a00 */
[----:B------:R-:W0:Y:S01]  /*2830*/  LDC.64 R8, c[0x0][0x380] ;  /* 0x0000e000ff087b82 */ /* 0x000e220000000a00 */
[----:B-----5:R-:W-:-:S06]  /*2840*/  IMAD.WIDE.U32 R10, R4, 0x4, R10 ;  /* 0x00000004040a7825 */ /* 0x020fcc00078e000a */
[----:B------:R-:W5:Y:S01]  /*2850*/  LDG.E R11, desc[UR14][R10.64] ;  /* 0x0000000e0a0b7981 */ /* 0x000f62000c1e1900 */
[----:B0-----:R-:W-:-:S06]  /*2860*/  IMAD.WIDE.U32 R8, R4, 0x4, R8 ;  /* 0x0000000404087825 */ /* 0x001fcc00078e0008 */
[----:B------:R-:W2:Y:S01]  /*2870*/  LDG.E R8, desc[UR14][R8.64] ;  /* 0x0000000e08087981 */ /* 0x000ea2000c1e1900 */
[----:B------:R-:W-:Y:S01]  /*2880*/  BSSY.RECONVERGENT B0, `(.L_x_105) ;  /* 0x0000011000007945 */ /* 0x000fe20003800200 */
[----:B-----5:R-:W-:-:S04]  /*2890*/  FADD R6, R6, -R11 ;  /* 0x8000000b06067221 */ /* 0x020fc80000000000 */
[----:B------:R-:W-:Y:S01]  /*28a0*/  FMUL R6, R6, R6 ;  /* 0x0000000606067220 */ /* 0x000fe20000400000 */
[----:B--2---:R-:W-:-:S04]  /*28b0*/  FADD R5, R5, -R8 ;  /* 0x8000000805057221 */ /* 0x004fc80000000000 */
[----:B------:R-:W-:-:S05]  /*28c0*/  FFMA R6, R5, R5, R6 ;  /* 0x0000000505067223 */ /* 0x000fca0000000006 */
[----:B------:R-:W-:Y:S01]  /*28d0*/  IADD3 R0, PT, PT, R6, -0xd000000, RZ ;  /* 0xf300000006007810 */ /* 0x000fe20007ffe0ff */
[----:B------:R0:W2:Y:S03]  /*28e0*/  MUFU.RSQ R5, R6 ;  /* 0x0000000600057308 */ /* 0x0000a60000001400 */
[----:B------:R-:W-:-:S13]  /*28f0*/  ISETP.GT.U32.AND P0, PT, R0, 0x727fffff, PT ;  /* 0x727fffff0000780c */ /* 0x000fda0003f04070 */
[----:B0-----:R-:W-:Y:S05]  /*2900*/  @!P0 BRA `(.L_x_106) ;  /* 0x0000000000108947 */ /* 0x001fea0003800000 */
[----:B------:R-:W-:Y:S01]  /*2910*/  IMAD.MOV.U32 R0, RZ, RZ, R6 ;  /* 0x000000ffff007224 */ /* 0x000fe200078e0006 */
[----:B------:R-:W-:-:S07]  /*2920*/  MOV R10, 0x2940 ;  /* 0x00002940000a7802 */ /* 0x000fce0000000f00 */
[----:B-1234-:R-:W-:Y:S05]  /*2930*/  CALL.REL.NOINC `($__internal_1_$__cuda_sm20_sqrt_rn_f32_slowpath) ;  /* 0x0000000400187944 */ /* 0x01efea0003c00000 */
[----:B------:R-:W-:Y:S05]  /*2940*/  BRA `(.L_x_107) ;  /* 0x0000000000107947 */ /* 0x000fea0003800000 */
.L_x_106:
[----:B--2---:R-:W-:Y:S01]  /*2950*/  FMUL.FTZ R11, R6, R5 ;  /* 0x00000005060b7220 */ /* 0x004fe20000410000 */
[----:B------:R-:W-:-:S03]  /*2960*/  FMUL.FTZ R4, R5, 0.5 ;  /* 0x3f00000005047820 */ /* 0x000fc60000410000 */
[----:B------:R-:W-:-:S04]  /*2970*/  FFMA R0, -R11, R11, R6 ;  /* 0x0000000b0b007223 */ /* 0x000fc80000000106 */
[----:B------:R-:W-:-:S07]  /*2980*/  FFMA R11, R0, R4, R11 ;  /* 0x00000004000b7223 */ /* 0x000fce000000000b */
.L_x_107:
[----:B------:R-:W-:Y:S05]  /*2990*/  BSYNC.RECONVERGENT B0 ;  /* 0x0000000000007941 */ /* 0x000fea0003800200 */
.L_x_105:
        /* <DEDUP_REMOVED lines=11> */
[----:B----4-:R-:W-:Y:S01]  /*2a50*/  DFMA R16, R6, R8, R6 ;  /* 0x000000080610722b */ /* 0x010fe20000000006 */
[----:B------:R-:W-:Y:S10]  /*2a60*/  @P0 BRA `(.L_x_109) ;  /* 0x0000000000100947 */ /* 0x000ff40003800000 */
[----:B------:R-:W-:Y:S02]  /*2a70*/  LOP3.LUT R10, R15, 0x7fffffff, RZ, 0xc0, !PT ;  /* 0x7fffffff0f0a7812 */ /* 0x000fe400078ec0ff */
[----:B------:R-:W-:Y:S02]  /*2a80*/  MOV R0, 0x2ab0 ;  /* 0x00002ab000007802 */ /* 0x000fe40000000f00 */
[----:B------:R-:W-:-:S07]  /*2a90*/  IADD3 R10, PT, PT, R10, -0x100000, RZ ;  /* 0xfff000000a0a7810 */ /* 0x000fce0007ffe0ff */
[----:B-1-3--:R-:W-:Y:S05]  /*2aa0*/  CALL.REL.NOINC `($__internal_0_$__cuda_sm20_dblrcp_rn_slowpath_v3) ;  /* 0x0000000000207944 */ /* 0x00afea0003c00000 */
.L_x_109:
[----:B------:R-:W-:Y:S05]  /*2ab0*/  BSYNC.RECONVERGENT B1 ;  /* 0x0000000000017941 */ /* 0x000fea0003800200 */
.L_x_108:
[----:B-1-3--:R-:W0:Y:S02]  /*2ac0*/  F2F.F64.F32 R4, R3 ;  /* 0x0000000300047310 */ /* 0x00ae240000201800 */
[----:B0-----:R-:W-:-:S06]  /*2ad0*/  DADD R16, R4, R16 ;  /* 0x0000000004107229 */ /* 0x001fcc0000000010 */
[----:B------:R0:W1:Y:S05]  /*2ae0*/  F2F.F32.F64 R3, R16 ;  /* 0x0000001000037310 */ /* 0x00006a0000301000 */
.L_x_30:
[----:B------:R-:W5:Y:S02]  /*2af0*/  LDC.64 R4, c[0x0][0x390] ;  /* 0x0000e400ff047b82 */ /* 0x000f640000000a00 */
[----:B-----5:R-:W-:-:S05]  /*2b00*/  IMAD.WIDE R4, R2, 0x4, R4 ;  /* 0x0000000402047825 */ /* 0x020fca00078e0204 */
[----:B01-3--:R-:W-:Y:S01]  /*2b10*/  STG.E desc[UR14][R4.64], R3 ;  /* 0x0000000304007986 */ /* 0x00bfe2000c10190e */
[----:B------:R-:W-:Y:S05]  /*2b20*/  EXIT ;  /* 0x000000000000794d */ /* 0x000fea0003800000 */
        .weak           $__internal_0_$__cuda_sm20_dblrcp_rn_slowpath_v3
        .type           $__internal_0_$__cuda_sm20_dblrcp_rn_slowpath_v3,@function
        .size           $__internal_0_$__cuda_sm20_dblrcp_rn_slowpath_v3,($__internal_1_$__cuda_sm20_sqrt_rn_f32_slowpath - $__internal_0_$__cuda_sm20_dblrcp_rn_slowpath_v3)
$__internal_0_$__cuda_sm20_dblrcp_rn_slowpath_v3:
[----:B------:R-:W-:Y:S01]  /*2b30*/  DSETP.GTU.AND P0, PT, |R14|, +INF , PT ;  /* 0x7ff000000e00742a */ /* 0x000fe20003f0c200 */
[----:B------:R-:W-:-:S13]  /*2b40*/  BSSY.RECONVERGENT B0, `(.L_x_110) ;  /* 0x0000022000007945 */ /* 0x000fda0003800200 */
[----:B------:R-:W-:Y:S05]  /*2b50*/  @P0 BRA `(.L_x_111) ;  /* 0x0000000000780947 */ /* 0x000fea0003800000 */
[----:B------:R-:W-:-:S05]  /*2b60*/  LOP3.LUT R7, R15, 0x7fffffff, RZ, 0xc0, !PT ;  /* 0x7fffffff0f077812 */ /* 0x000fca00078ec0ff */
[----:B------:R-:W-:-:S05]  /*2b70*/  VIADD R11, R7, 0xffffffff ;  /* 0xffffffff070b7836 */ /* 0x000fca0000000000 */
[----:B------:R-:W-:-:S13]  /*2b80*/  ISETP.GE.U32.AND P0, PT, R11, 0x7fefffff, PT ;  /* 0x7fefffff0b00780c */ /* 0x000fda0003f06070 */
[----:B------:R-:W-:Y:S02]  /*2b90*/  @P0 LOP3.LUT R17, R15, 0x7ff00000, RZ, 0x3c, !PT ;  /* 0x7ff000000f110812 */ /* 0x000fe400078e3cff */
[----:B------:R-:W-:Y:S01]  /*2ba0*/  @P0 MOV R16, RZ ;  /* 0x000000ff00100202 */ /* 0x000fe20000000f00 */
[----:B------:R-:W-:Y:S06]  /*2bb0*/  @P0 BRA `(.L_x_112) ;  /* 0x0000000000680947 */ /* 0x000fec0003800000 */
[----:B------:R-:W-:-:S13]  /*2bc0*/  ISETP.GE.U32.AND P0, PT, R7, 0x1000001, PT ;  /* 0x010000010700780c */ /* 0x000fda0003f06070 */
[----:B------:R-:W-:Y:S05]  /*2bd0*/  @!P0 BRA `(.L_x_113) ;  /* 0x0000000000348947 */ /* 0x000fea0003800000 */
[----:B------:R-:W-:Y:S01]  /*2be0*/  IADD3 R17, PT, PT, R15, -0x3fe00000, RZ ;  /* 0xc02000000f117810 */ /* 0x000fe20007ffe0ff */
[----:B------:R-:W-:-:S03]  /*2bf0*/  IMAD.MOV.U32 R16, RZ, RZ, R14 ;  /* 0x000000ffff107224 */ /* 0x000fc600078e000e */
[----:B------:R-:W0:Y:S03]  /*2c00*/  MUFU.RCP64H R11, R17 ;  /* 0x00000011000b7308 */ /* 0x000e260000001800 */
[----:B0-----:R-:W-:-:S08]  /*2c10*/  DFMA R20, -R16, R10, 1 ;  /* 0x3ff000001014742b */ /* 0x001fd0000000010a */
[----:B------:R-:W-:-:S08]  /*2c20*/  DFMA R20, R20, R20, R20 ;  /* 0x000000141414722b */ /* 0x000fd00000000014 */
[----:B------:R-:W-:-:S08]  /*2c30*/  DFMA R20, R10, R20, R10 ;  /* 0x000000140a14722b */ /* 0x000fd0000000000a */
[----:B------:R-:W-:-:S08]  /*2c40*/  DFMA R10, -R16, R20, 1 ;  /* 0x3ff00000100a742b */ /* 0x000fd00000000114 */
[----:B------:R-:W-:-:S08]  /*2c50*/  DFMA R10, R20, R10, R20 ;  /* 0x0000000a140a722b */ /* 0x000fd00000000014 */
[----:B------:R-:W-:-:S08]  /*2c60*/  DMUL R10, R10, 2.2250738585072013831e-308 ;  /* 0x001000000a0a7828 */ /* 0x000fd00000000000 */
[----:B------:R-:W-:-:S08]  /*2c70*/  DFMA R14, -R14, R10, 1 ;  /* 0x3ff000000e0e742b */ /* 0x000fd0000000010a */
[----:B------:R-:W-:-:S08]  /*2c80*/  DFMA R14, R14, R14, R14 ;  /* 0x0000000e0e0e722b */ /* 0x000fd0000000000e */
[----:B------:R-:W-:Y:S01]  /*2c90*/  DFMA R16, R10, R14, R10 ;  /* 0x0000000e0a10722b */ /* 0x000fe2000000000a */
[----:B------:R-:W-:Y:S10]  /*2ca0*/  BRA `(.L_x_112) ;  /* 0x00000000002c7947 */ /* 0x000ff40003800000 */
.L_x_113:
[----:B------:R-:W-:-:S06]  /*2cb0*/  DMUL R14, R14, 8.11296384146066816958e+31 ;  /* 0x469000000e0e7828 */ /* 0x000fcc0000000000 */
[----:B------:R-:W0:Y:S02]  /*2cc0*/  MUFU.RCP64H R11, R15 ;  /* 0x0000000f000b7308 */ /* 0x000e240000001800 */
[----:B0-----:R-:W-:-:S08]  /*2cd0*/  DFMA R16, -R14, R10, 1 ;  /* 0x3ff000000e10742b */ /* 0x001fd0000000010a */
[----:B------:R-:W-:-:S08]  /*2ce0*/  DFMA R16, R16, R16, R16 ;  /* 0x000000101010722b */ /* 0x000fd00000000010 */
[----:B------:R-:W-:-:S08]  /*2cf0*/  DFMA R16, R10, R16, R10 ;  /* 0x000000100a10722b */ /* 0x000fd0000000000a */
[----:B------:R-:W-:-:S08]  /*2d00*/  DFMA R10, -R14, R16, 1 ;  /* 0x3ff000000e0a742b */ /* 0x000fd00000000110 */
[----:B------:R-:W-:-:S08]  /*2d10*/  DFMA R10, R16, R10, R16 ;  /* 0x0000000a100a722b */ /* 0x000fd00000000010 */
[----:B------:R-:W-:Y:S01]  /*2d20*/  DMUL R16, R10, 8.11296384146066816958e+31 ;  /* 0x469000000a107828 */ /* 0x000fe20000000000 */
[----:B------:R-:W-:Y:S10]  /*2d30*/  BRA `(.L_x_112) ;  /* 0x0000000000087947 */ /* 0x000ff40003800000 */
.L_x_111:
[----:B------:R-:W-:Y:S02]  /*2d40*/  LOP3.LUT R17, R15, 0x80000, RZ, 0xfc, !PT ;  /* 0x000800000f117812 */ /* 0x000fe400078efcff */
[----:B------:R-:W-:-:S07]  /*2d50*/  MOV R16, R14 ;  /* 0x0000000e00107202 */ /* 0x000fce0000000f00 */
.L_x_112:
[----:B------:R-:W-:Y:S05]  /*2d60*/  BSYNC.RECONVERGENT B0 ;  /* 0x0000000000007941 */ /* 0x000fea0003800200 */
.L_x_110:
[----:B------:R-:W-:Y:S01]  /*2d70*/  MOV R10, R0 ;  /* 0x00000000000a7202 */ /* 0x000fe20000000f00 */
[----:B------:R-:W-:-:S04]  /*2d80*/  IMAD.MOV.U32 R11, RZ, RZ, 0x0 ;  /* 0x00000000ff0b7424 */ /* 0x000fc800078e00ff */
[----:B------:R-:W-:Y:S05]  /*2d90*/  RET.REL.NODEC R10 `(_Z14calcular_cargaPfS_S_i) ;  /* 0xffffffd00a987950 */ /* 0x000fea0003c3ffff */
        .weak           $__internal_1_$__cuda_sm20_sqrt_rn_f32_slowpath
        .type           $__internal_1_$__cuda_sm20_sqrt_rn_f32_slowpath,@function
        .size           $__internal_1_$__cuda_sm20_sqrt_rn_f32_slowpath,(.L_x_117 - $__internal_1_$__cuda_sm20_sqrt_rn_f32_slowpath)
$__internal_1_$__cuda_sm20_sqrt_rn_f32_slowpath:
[----:B------:R-:W-:-:S13]  /*2da0*/  LOP3.LUT P0, RZ, R0, 0x7fffffff, RZ, 0xc0, !PT ;  /* 0x7fffffff00ff7812 */ /* 0x000fda000780c0ff */
[----:B------:R-:W-:Y:S01]  /*2db0*/  @!P0 MOV R11, R0 ;  /* 0x00000000000b8202 */ /* 0x000fe20000000f00 */
[----:B------:R-:W-:Y:S06]  /*2dc0*/  @!P0 BRA `(.L_x_114) ;  /* 0x0000000000408947 */ /* 0x000fec0003800000 */
[----:B------:R-:W-:-:S13]  /*2dd0*/  FSETP.GEU.FTZ.AND P0, PT, R0, RZ, PT ;  /* 0x000000ff0000720b */ /* 0x000fda0003f1e000 */
[----:B------:R-:W-:Y:S01]  /*2de0*/  @!P0 MOV R11, 0x7fffffff ;  /* 0x7fffffff000b8802 */ /* 0x000fe20000000f00 */
[----:B------:R-:W-:Y:S06]  /*2df0*/  @!P0 BRA `(.L_x_114) ;  /* 0x0000000000348947 */ /* 0x000fec0003800000 */
[----:B------:R-:W-:-:S13]  /*2e00*/  FSETP.GTU.FTZ.AND P0, PT, |R0|, +INF , PT ;  /* 0x7f8000000000780b */ /* 0x000fda0003f1c200 */
[----:B------:R-:W-:Y:S01]  /*2e10*/  @P0 FADD.FTZ R11, R0, 1 ;  /* 0x3f800000000b0421 */ /* 0x000fe20000010000 */
[----:B------:R-:W-:Y:S06]  /*2e20*/  @P0 BRA `(.L_x_114) ;  /* 0x0000000000280947 */ /* 0x000fec0003800000 */
[----:B------:R-:W-:-:S13]  /*2e30*/  FSETP.NEU.FTZ.AND P0, PT, |R0|, +INF , PT ;  /* 0x7f8000000000780b */ /* 0x000fda0003f1d200 */
[----:B------:R-:W-:-:S04]  /*2e40*/  @P0 FFMA R16, R0, 1.84467440737095516160e+19, RZ ;  /* 0x5f80000000100823 */ /* 0x000fc800000000ff */
[----:B------:R-:W0:Y:S02]  /*2e50*/  @P0 MUFU.RSQ R15, R16 ;  /* 0x00000010000f0308 */ /* 0x000e240000001400 */
[----:B0-----:R-:W-:Y:S01]  /*2e60*/  @P0 FMUL.FTZ R7, R16, R15 ;  /* 0x0000000f10070220 */ /* 0x001fe20000410000 */
[----:B------:R-:W-:-:S03]  /*2e70*/  @P0 FMUL.FTZ R14, R15, 0.5 ;  /* 0x3f0000000f0e0820 */ /* 0x000fc60000410000 */
[----:B------:R-:W-:-:S04]  /*2e80*/  @P0 FADD.FTZ R11, -R7, -RZ ;  /* 0x800000ff070b0221 */ /* 0x000fc80000010100 */
[----:B------:R-:W-:Y:S01]  /*2e90*/  @P0 FFMA R20, R7, R11, R16 ;  /* 0x0000000b07140223 */ /* 0x000fe20000000010 */
[----:B------:R-:W-:-:S03]  /*2ea0*/  @!P0 IMAD.MOV.U32 R11, RZ, RZ, R0 ;  /* 0x000000ffff0b8224 */ /* 0x000fc600078e0000 */
[----:B------:R-:W-:-:S04]  /*2eb0*/  @P0 FFMA R14, R20, R14, R7 ;  /* 0x0000000e140e0223 */ /* 0x000fc80000000007 */
[----:B------:R-:W-:-:S07]  /*2ec0*/  @P0 FMUL.FTZ R11, R14, 2.3283064365386962891e-10 ;  /* 0x2f8000000e0b0820 */ /* 0x000fce0000410000 */
.L_x_114:
[----:B------:R-:W-:Y:S01]  /*2ed0*/  HFMA2 R15, -RZ, RZ, 0, 0 ;  /* 0x00000000ff0f7431 */ /* 0x000fe200000001ff */
[----:B------:R-:W-:-:S04]  /*2ee0*/  MOV R14, R10 ;  /* 0x0000000a000e7202 */ /* 0x000fc80000000f00 */
[----:B------:R-:W-:Y:S05]  /*2ef0*/  RET.REL.NODEC R14 `(_Z14calcular_cargaPfS_S_i) ;  /* 0xffffffd00e407950 */ /* 0x000fea0003c3ffff */
.L_x_115:
        /* <DEDUP_REMOVED lines=16> */
.L_x_117:


//--------------------- .nv.global.init           --------------------------
	.section	.nv.global.init,"aw",@progbits
.nv.global.init:
	.type		$str,@object
	.size		$str,(.L_0 - $str)
$str:
        /*0000*/ 	.byte	0x25, 0x69, 0x20, 0x25, 0x66, 0x20, 0x0a, 0x00
.L_0:


//--------------------- .nv.shared.reserved.0     --------------------------
	.section	.nv.shared.reserved.0,"aw",@nobits
	.weak		__nv_reservedSMEM_offset_0_alias
	.size		__nv_reservedSMEM_offset_0_alias, 0, 64
	.other		__nv_reservedSMEM_offset_0_alias,@"STO_CUDA_RESERVED_SHARED STV_DEFAULT"
__nv_reservedSMEM_offset_0_alias:
	.zero		0
	.zero		64


//--------------------- .nv.constant0._Z14posicionar_ionPfS_S_i --------------------------
	.section	.nv.constant0._Z14posicionar_ionPfS_S_i,"a",@progbits
	.sectionflags	@""
	.align	4
.nv.constant0._Z14posicionar_ionPfS_S_i:
	.zero		924


//--------------------- .nv.constant0._Z19calcular_carga_filaPfS_S_S_i --------------------------
	.section	.nv.constant0._Z19calcular_carga_filaPfS_S_S_i,"a",@progbits
	.sectionflags	@""
	.align	4
.nv.constant0._Z19calcular_carga_filaPfS_S_S_i:
	.zero		932


//--------------------- .nv.constant0._Z14calcular_cargaPfS_S_i --------------------------
	.section	.nv.constant0._Z14calcular_cargaPfS_S_i,"a",@progbits
	.sectionflags	@""
	.align	4
.nv.constant0._Z14calcular_cargaPfS_S_i:
	.zero		924


//--------------------- SYMBOLS --------------------------

	.type		.nv.reservedSmem.offset0,@object
	.size		.nv.reservedSmem.offset0,0x4
	.type		vprintf,@function
